//
// Generated by NVIDIA NVVM Compiler
//
// Compiler Build ID: CL-36424714
// Cuda compilation tools, release 13.0, V13.0.88
// Based on NVVM 20.0.0
//

.version 9.0
.target sm_100
.address_size 64

	// .globl	default_function_kernel0
// _ZZ24default_function_kernel0E15pad_temp_shared has been demoted
// _ZZ24default_function_kernel0E13kernel_shared has been demoted

.visible .entry default_function_kernel0(
	.param .u64 .ptr .align 1 default_function_kernel0_param_0,
	.param .u64 .ptr .align 1 default_function_kernel0_param_1,
	.param .u64 .ptr .align 1 default_function_kernel0_param_2
)
{
	.reg .pred 	%p<388>;
	.reg .b16 	%rs<246>;
	.reg .b32 	%r<287>;
	.reg .b32 	%f<690>;
	.reg .b64 	%rd<44>;
	// demoted variable
	.shared .align 4 .b8 _ZZ24default_function_kernel0E15pad_temp_shared[2688];
	// demoted variable
	.shared .align 4 .b8 _ZZ24default_function_kernel0E13kernel_shared[384];
	ld.param.u64 	%rd6, [default_function_kernel0_param_0];
	ld.param.u64 	%rd7, [default_function_kernel0_param_1];
	ld.param.u64 	%rd5, [default_function_kernel0_param_2];
	cvta.to.global.u64 	%rd1, %rd6;
	cvta.to.global.u64 	%rd2, %rd7;
	mov.u32 	%r1, %tid.y;
	mov.u32 	%r2, %ctaid.x;
	mul.lo.s32 	%r3, %r1, 224;
	mul.lo.s32 	%r61, %r1, 14;
	mov.u32 	%r4, %ctaid.z;
	cvt.u16.u32 	%rs1, %r1;
	shl.b16 	%rs2, %rs1, 5;
	mul.hi.u16 	%rs3, %rs2, 18725;
	shr.u16 	%rs4, %rs3, 1;
	mul.lo.s16 	%rs5, %rs4, 7;
	sub.s16 	%rs6, %rs2, %rs5;
	cvt.u32.u16 	%r5, %rs6;
	add.s32 	%r6, %r2, -1;
	mov.u32 	%r62, _ZZ24default_function_kernel0E15pad_temp_shared;
	mad.lo.s32 	%r7, %r1, 384, %r62;
	or.b16  	%rs7, %rs2, 1;
	mul.hi.u16 	%rs8, %rs7, 18725;
	shr.u16 	%rs9, %rs8, 1;
	mul.lo.s16 	%rs10, %rs9, 7;
	sub.s16 	%rs11, %rs7, %rs10;
	cvt.u32.u16 	%r8, %rs11;
	or.b16  	%rs12, %rs2, 2;
	mul.hi.u16 	%rs13, %rs12, 18725;
	shr.u16 	%rs14, %rs13, 1;
	mul.lo.s16 	%rs15, %rs14, 7;
	sub.s16 	%rs16, %rs12, %rs15;
	cvt.u32.u16 	%r9, %rs16;
	or.b16  	%rs17, %rs2, 3;
	mul.hi.u16 	%rs18, %rs17, 18725;
	shr.u16 	%rs19, %rs18, 1;
	mul.lo.s16 	%rs20, %rs19, 7;
	sub.s16 	%rs21, %rs17, %rs20;
	cvt.u32.u16 	%r10, %rs21;
	or.b16  	%rs22, %rs2, 4;
	mul.hi.u16 	%rs23, %rs22, 18725;
	shr.u16 	%rs24, %rs23, 1;
	mul.lo.s16 	%rs25, %rs24, 7;
	sub.s16 	%rs26, %rs22, %rs25;
	cvt.u32.u16 	%r11, %rs26;
	or.b16  	%rs27, %rs2, 5;
	mul.hi.u16 	%rs28, %rs27, 18725;
	shr.u16 	%rs29, %rs28, 1;
	mul.lo.s16 	%rs30, %rs29, 7;
	sub.s16 	%rs31, %rs27, %rs30;
	cvt.u32.u16 	%r12, %rs31;
	or.b16  	%rs32, %rs2, 6;
	mul.hi.u16 	%rs33, %rs32, 18725;
	shr.u16 	%rs34, %rs33, 1;
	mul.lo.s16 	%rs35, %rs34, 7;
	sub.s16 	%rs36, %rs32, %rs35;
	cvt.u32.u16 	%r13, %rs36;
	or.b16  	%rs37, %rs2, 7;
	mul.hi.u16 	%rs38, %rs37, 18725;
	shr.u16 	%rs39, %rs38, 1;
	mul.lo.s16 	%rs40, %rs39, 7;
	sub.s16 	%rs41, %rs37, %rs40;
	cvt.u32.u16 	%r14, %rs41;
	or.b16  	%rs42, %rs2, 8;
	mul.hi.u16 	%rs43, %rs42, 18725;
	shr.u16 	%rs44, %rs43, 1;
	mul.lo.s16 	%rs45, %rs44, 7;
	sub.s16 	%rs46, %rs42, %rs45;
	cvt.u32.u16 	%r15, %rs46;
	or.b16  	%rs47, %rs2, 9;
	mul.hi.u16 	%rs48, %rs47, 18725;
	shr.u16 	%rs49, %rs48, 1;
	mul.lo.s16 	%rs50, %rs49, 7;
	sub.s16 	%rs51, %rs47, %rs50;
	cvt.u32.u16 	%r16, %rs51;
	or.b16  	%rs52, %rs2, 10;
	mul.hi.u16 	%rs53, %rs52, 18725;
	shr.u16 	%rs54, %rs53, 1;
	mul.lo.s16 	%rs55, %rs54, 7;
	sub.s16 	%rs56, %rs52, %rs55;
	cvt.u32.u16 	%r17, %rs56;
	or.b16  	%rs57, %rs2, 11;
	mul.hi.u16 	%rs58, %rs57, 18725;
	shr.u16 	%rs59, %rs58, 1;
	mul.lo.s16 	%rs60, %rs59, 7;
	sub.s16 	%rs61, %rs57, %rs60;
	cvt.u32.u16 	%r18, %rs61;
	or.b16  	%rs62, %rs2, 12;
	mul.hi.u16 	%rs63, %rs62, 18725;
	shr.u16 	%rs64, %rs63, 1;
	mul.lo.s16 	%rs65, %rs64, 7;
	sub.s16 	%rs66, %rs62, %rs65;
	cvt.u32.u16 	%r19, %rs66;
	or.b16  	%rs67, %rs2, 13;
	mul.hi.u16 	%rs68, %rs67, 18725;
	shr.u16 	%rs69, %rs68, 1;
	mul.lo.s16 	%rs70, %rs69, 7;
	sub.s16 	%rs71, %rs67, %rs70;
	cvt.u32.u16 	%r20, %rs71;
	or.b16  	%rs72, %rs2, 14;
	mul.hi.u16 	%rs73, %rs72, 18725;
	shr.u16 	%rs74, %rs73, 1;
	mul.lo.s16 	%rs75, %rs74, 7;
	sub.s16 	%rs76, %rs72, %rs75;
	cvt.u32.u16 	%r21, %rs76;
	or.b16  	%rs77, %rs2, 15;
	mul.hi.u16 	%rs78, %rs77, 18725;
	shr.u16 	%rs79, %rs78, 1;
	mul.lo.s16 	%rs80, %rs79, 7;
	sub.s16 	%rs81, %rs77, %rs80;
	cvt.u32.u16 	%r22, %rs81;
	or.b16  	%rs82, %rs2, 16;
	mul.hi.u16 	%rs83, %rs82, 18725;
	shr.u16 	%rs84, %rs83, 1;
	mul.lo.s16 	%rs85, %rs84, 7;
	sub.s16 	%rs86, %rs82, %rs85;
	cvt.u32.u16 	%r23, %rs86;
	or.b16  	%rs87, %rs2, 17;
	mul.hi.u16 	%rs88, %rs87, 18725;
	shr.u16 	%rs89, %rs88, 1;
	mul.lo.s16 	%rs90, %rs89, 7;
	sub.s16 	%rs91, %rs87, %rs90;
	cvt.u32.u16 	%r24, %rs91;
	or.b16  	%rs92, %rs2, 18;
	mul.hi.u16 	%rs93, %rs92, 18725;
	shr.u16 	%rs94, %rs93, 1;
	mul.lo.s16 	%rs95, %rs94, 7;
	sub.s16 	%rs96, %rs92, %rs95;
	cvt.u32.u16 	%r25, %rs96;
	or.b16  	%rs97, %rs2, 19;
	mul.hi.u16 	%rs98, %rs97, 18725;
	shr.u16 	%rs99, %rs98, 1;
	mul.lo.s16 	%rs100, %rs99, 7;
	sub.s16 	%rs101, %rs97, %rs100;
	cvt.u32.u16 	%r26, %rs101;
	or.b16  	%rs102, %rs2, 20;
	mul.hi.u16 	%rs103, %rs102, 18725;
	shr.u16 	%rs104, %rs103, 1;
	mul.lo.s16 	%rs105, %rs104, 7;
	sub.s16 	%rs106, %rs102, %rs105;
	cvt.u32.u16 	%r27, %rs106;
	or.b16  	%rs107, %rs2, 21;
	mul.hi.u16 	%rs108, %rs107, 18725;
	shr.u16 	%rs109, %rs108, 1;
	mul.lo.s16 	%rs110, %rs109, 7;
	sub.s16 	%rs111, %rs107, %rs110;
	cvt.u32.u16 	%r28, %rs111;
	or.b16  	%rs112, %rs2, 22;
	mul.hi.u16 	%rs113, %rs112, 18725;
	shr.u16 	%rs114, %rs113, 1;
	mul.lo.s16 	%rs115, %rs114, 7;
	sub.s16 	%rs116, %rs112, %rs115;
	cvt.u32.u16 	%r29, %rs116;
	or.b16  	%rs117, %rs2, 23;
	mul.hi.u16 	%rs118, %rs117, 18725;
	shr.u16 	%rs119, %rs118, 1;
	mul.lo.s16 	%rs120, %rs119, 7;
	sub.s16 	%rs121, %rs117, %rs120;
	cvt.u32.u16 	%r30, %rs121;
	or.b16  	%rs122, %rs2, 24;
	mul.hi.u16 	%rs123, %rs122, 18725;
	shr.u16 	%rs124, %rs123, 1;
	mul.lo.s16 	%rs125, %rs124, 7;
	sub.s16 	%rs126, %rs122, %rs125;
	cvt.u32.u16 	%r31, %rs126;
	or.b16  	%rs127, %rs2, 25;
	mul.hi.u16 	%rs128, %rs127, 18725;
	shr.u16 	%rs129, %rs128, 1;
	mul.lo.s16 	%rs130, %rs129, 7;
	sub.s16 	%rs131, %rs127, %rs130;
	cvt.u32.u16 	%r32, %rs131;
	or.b16  	%rs132, %rs2, 26;
	mul.hi.u16 	%rs133, %rs132, 18725;
	shr.u16 	%rs134, %rs133, 1;
	mul.lo.s16 	%rs135, %rs134, 7;
	sub.s16 	%rs136, %rs132, %rs135;
	cvt.u32.u16 	%r33, %rs136;
	or.b16  	%rs137, %rs2, 27;
	mul.hi.u16 	%rs138, %rs137, 18725;
	shr.u16 	%rs139, %rs138, 1;
	mul.lo.s16 	%rs140, %rs139, 7;
	sub.s16 	%rs141, %rs137, %rs140;
	cvt.u32.u16 	%r34, %rs141;
	or.b16  	%rs142, %rs2, 28;
	mul.hi.u16 	%rs143, %rs142, 18725;
	shr.u16 	%rs144, %rs143, 1;
	mul.lo.s16 	%rs145, %rs144, 7;
	sub.s16 	%rs146, %rs142, %rs145;
	cvt.u32.u16 	%r35, %rs146;
	or.b16  	%rs147, %rs2, 29;
	mul.hi.u16 	%rs148, %rs147, 18725;
	shr.u16 	%rs149, %rs148, 1;
	mul.lo.s16 	%rs150, %rs149, 7;
	sub.s16 	%rs151, %rs147, %rs150;
	cvt.u32.u16 	%r36, %rs151;
	or.b16  	%rs152, %rs2, 30;
	mul.hi.u16 	%rs153, %rs152, 18725;
	shr.u16 	%rs154, %rs153, 1;
	mul.lo.s16 	%rs155, %rs154, 7;
	sub.s16 	%rs156, %rs152, %rs155;
	cvt.u32.u16 	%r37, %rs156;
	or.b16  	%rs157, %rs2, 31;
	mul.hi.u16 	%rs158, %rs157, 18725;
	shr.u16 	%rs159, %rs158, 1;
	mul.lo.s16 	%rs160, %rs159, 7;
	sub.s16 	%rs161, %rs157, %rs160;
	cvt.u32.u16 	%r38, %rs161;
	cvt.u16.u32 	%rs162, %r61;
	and.b16  	%rs163, %rs162, 254;
	mul.lo.s16 	%rs164, %rs163, 171;
	shr.u16 	%rs165, %rs164, 9;
	mul.wide.u16 	%r63, %rs165, 9;
	mul.lo.s16 	%rs166, %rs165, 3;
	sub.s16 	%rs167, %rs162, %rs166;
	cvt.u32.u16 	%r64, %rs167;
	and.b32  	%r65, %r64, 255;
	add.s32 	%r39, %r63, %r65;
	shl.b32 	%r66, %r61, 2;
	mov.u32 	%r67, _ZZ24default_function_kernel0E13kernel_shared;
	add.s32 	%r40, %r67, %r66;
	or.b16  	%rs168, %rs162, 1;
	and.b16  	%rs169, %rs168, 255;
	mul.lo.s16 	%rs170, %rs169, 171;
	shr.u16 	%rs171, %rs170, 9;
	mul.wide.u16 	%r68, %rs171, 9;
	mul.lo.s16 	%rs172, %rs171, 3;
	sub.s16 	%rs173, %rs168, %rs172;
	cvt.u32.u16 	%r69, %rs173;
	and.b32  	%r70, %r69, 255;
	add.s32 	%r41, %r68, %r70;
	add.s16 	%rs174, %rs162, 2;
	and.b16  	%rs175, %rs174, 254;
	mul.lo.s16 	%rs176, %rs175, 171;
	shr.u16 	%rs177, %rs176, 9;
	mul.wide.u16 	%r71, %rs177, 9;
	mul.lo.s16 	%rs178, %rs177, 3;
	sub.s16 	%rs179, %rs174, %rs178;
	cvt.u32.u16 	%r72, %rs179;
	and.b32  	%r73, %r72, 255;
	add.s32 	%r42, %r71, %r73;
	add.s16 	%rs180, %rs162, 3;
	and.b16  	%rs181, %rs180, 255;
	mul.lo.s16 	%rs182, %rs181, 171;
	shr.u16 	%rs183, %rs182, 9;
	mul.wide.u16 	%r74, %rs183, 9;
	mul.lo.s16 	%rs184, %rs183, 3;
	sub.s16 	%rs185, %rs180, %rs184;
	cvt.u32.u16 	%r75, %rs185;
	and.b32  	%r76, %r75, 255;
	add.s32 	%r43, %r74, %r76;
	add.s16 	%rs186, %rs162, 4;
	and.b16  	%rs187, %rs186, 254;
	mul.lo.s16 	%rs188, %rs187, 171;
	shr.u16 	%rs189, %rs188, 9;
	mul.wide.u16 	%r77, %rs189, 9;
	mul.lo.s16 	%rs190, %rs189, 3;
	sub.s16 	%rs191, %rs186, %rs190;
	cvt.u32.u16 	%r78, %rs191;
	and.b32  	%r79, %r78, 255;
	add.s32 	%r44, %r77, %r79;
	add.s16 	%rs192, %rs162, 5;
	and.b16  	%rs193, %rs192, 255;
	mul.lo.s16 	%rs194, %rs193, 171;
	shr.u16 	%rs195, %rs194, 9;
	mul.wide.u16 	%r80, %rs195, 9;
	mul.lo.s16 	%rs196, %rs195, 3;
	sub.s16 	%rs197, %rs192, %rs196;
	cvt.u32.u16 	%r81, %rs197;
	and.b32  	%r82, %r81, 255;
	add.s32 	%r45, %r80, %r82;
	add.s16 	%rs198, %rs162, 6;
	and.b16  	%rs199, %rs198, 254;
	mul.lo.s16 	%rs200, %rs199, 171;
	shr.u16 	%rs201, %rs200, 9;
	mul.wide.u16 	%r83, %rs201, 9;
	mul.lo.s16 	%rs202, %rs201, 3;
	sub.s16 	%rs203, %rs198, %rs202;
	cvt.u32.u16 	%r84, %rs203;
	and.b32  	%r85, %r84, 255;
	add.s32 	%r46, %r83, %r85;
	add.s16 	%rs204, %rs162, 7;
	and.b16  	%rs205, %rs204, 255;
	mul.lo.s16 	%rs206, %rs205, 171;
	shr.u16 	%rs207, %rs206, 9;
	mul.wide.u16 	%r86, %rs207, 9;
	mul.lo.s16 	%rs208, %rs207, 3;
	sub.s16 	%rs209, %rs204, %rs208;
	cvt.u32.u16 	%r87, %rs209;
	and.b32  	%r88, %r87, 255;
	add.s32 	%r47, %r86, %r88;
	add.s16 	%rs210, %rs162, 8;
	and.b16  	%rs211, %rs210, 254;
	mul.lo.s16 	%rs212, %rs211, 171;
	shr.u16 	%rs213, %rs212, 9;
	mul.wide.u16 	%r89, %rs213, 9;
	mul.lo.s16 	%rs214, %rs213, 3;
	sub.s16 	%rs215, %rs210, %rs214;
	cvt.u32.u16 	%r90, %rs215;
	and.b32  	%r91, %r90, 255;
	add.s32 	%r48, %r89, %r91;
	add.s16 	%rs216, %rs162, 9;
	and.b16  	%rs217, %rs216, 255;
	mul.lo.s16 	%rs218, %rs217, 171;
	shr.u16 	%rs219, %rs218, 9;
	mul.wide.u16 	%r92, %rs219, 9;
	mul.lo.s16 	%rs220, %rs219, 3;
	sub.s16 	%rs221, %rs216, %rs220;
	cvt.u32.u16 	%r93, %rs221;
	and.b32  	%r94, %r93, 255;
	add.s32 	%r49, %r92, %r94;
	add.s16 	%rs222, %rs162, 10;
	and.b16  	%rs223, %rs222, 254;
	mul.lo.s16 	%rs224, %rs223, 171;
	shr.u16 	%rs225, %rs224, 9;
	mul.wide.u16 	%r95, %rs225, 9;
	mul.lo.s16 	%rs226, %rs225, 3;
	sub.s16 	%rs227, %rs222, %rs226;
	cvt.u32.u16 	%r96, %rs227;
	and.b32  	%r97, %r96, 255;
	add.s32 	%r50, %r95, %r97;
	add.s16 	%rs228, %rs162, 11;
	and.b16  	%rs229, %rs228, 255;
	mul.lo.s16 	%rs230, %rs229, 171;
	shr.u16 	%rs231, %rs230, 9;
	mul.wide.u16 	%r98, %rs231, 9;
	mul.lo.s16 	%rs232, %rs231, 3;
	sub.s16 	%rs233, %rs228, %rs232;
	cvt.u32.u16 	%r99, %rs233;
	and.b32  	%r100, %r99, 255;
	add.s32 	%r51, %r98, %r100;
	add.s16 	%rs234, %rs162, 12;
	and.b16  	%rs235, %rs234, 254;
	mul.lo.s16 	%rs236, %rs235, 171;
	shr.u16 	%rs237, %rs236, 9;
	mul.wide.u16 	%r101, %rs237, 9;
	mul.lo.s16 	%rs238, %rs237, 3;
	sub.s16 	%rs239, %rs234, %rs238;
	cvt.u32.u16 	%r102, %rs239;
	and.b32  	%r103, %r102, 255;
	add.s32 	%r52, %r101, %r103;
	add.s16 	%rs240, %rs162, 13;
	and.b16  	%rs241, %rs240, 255;
	mul.lo.s16 	%rs242, %rs241, 171;
	shr.u16 	%rs243, %rs242, 9;
	mul.wide.u16 	%r104, %rs243, 9;
	mul.lo.s16 	%rs244, %rs243, 3;
	sub.s16 	%rs245, %rs240, %rs244;
	cvt.u32.u16 	%r105, %rs245;
	and.b32  	%r106, %r105, 255;
	add.s32 	%r53, %r104, %r106;
	mad.lo.s32 	%r54, %r1, -372, %r7;
	mov.f32 	%f593, 0f00000000;
	mov.b32 	%r286, 0;
$L__BB0_1:
	setp.gt.u32 	%p33, %r6, 6;
	bar.sync 	0;
	or.b32  	%r108, %r286, %r5;
	setp.ne.s32 	%p34, %r108, 0;
	sub.s32 	%r109, 8, %r5;
	setp.lt.u32 	%p35, %r286, %r109;
	and.pred  	%p1, %p34, %p35;
	not.pred 	%p36, %p1;
	mul.lo.s32 	%r56, %r286, 7;
	cvt.u64.u32 	%rd8, %r56;
	add.s32 	%r57, %r2, %r3;
	cvt.u64.u32 	%rd9, %r57;
	add.s64 	%rd10, %rd9, %rd8;
	shl.b64 	%rd11, %rd10, 2;
	add.s64 	%rd3, %rd1, %rd11;
	mov.f32 	%f594, 0f00000000;
	or.pred  	%p37, %p36, %p33;
	@%p37 bra 	$L__BB0_3;
	ld.global.nc.f32 	%f594, [%rd3+-32];
$L__BB0_3:
	setp.gt.u32 	%p38, %r2, 6;
	st.shared.f32 	[%r7], %f594;
	mov.f32 	%f595, 0f00000000;
	or.pred  	%p40, %p36, %p38;
	@%p40 bra 	$L__BB0_5;
	ld.global.nc.f32 	%f595, [%rd3+-28];
$L__BB0_5:
	setp.gt.u32 	%p41, %r2, 5;
	st.shared.f32 	[%r7+4], %f595;
	mov.f32 	%f596, 0f00000000;
	or.pred  	%p43, %p36, %p41;
	@%p43 bra 	$L__BB0_7;
	ld.global.nc.f32 	%f596, [%rd3+-24];
$L__BB0_7:
	st.shared.f32 	[%r7+8], %f596;
	or.b32  	%r113, %r286, %r8;
	setp.ne.s32 	%p45, %r113, 0;
	sub.s32 	%r114, 8, %r8;
	setp.lt.u32 	%p46, %r286, %r114;
	and.pred  	%p2, %p45, %p46;
	not.pred 	%p47, %p2;
	add.s32 	%r115, %r6, %r3;
	add.s32 	%r116, %r56, %r115;
	mul.wide.s32 	%rd12, %r116, 4;
	add.s64 	%rd4, %rd1, %rd12;
	mov.f32 	%f597, 0f00000000;
	or.pred  	%p48, %p47, %p33;
	@%p48 bra 	$L__BB0_9;
	ld.global.nc.f32 	%f597, [%rd4];
$L__BB0_9:
	st.shared.f32 	[%r7+12], %f597;
	mov.f32 	%f598, 0f00000000;
	or.pred  	%p51, %p47, %p38;
	@%p51 bra 	$L__BB0_11;
	ld.global.nc.f32 	%f598, [%rd4+4];
$L__BB0_11:
	st.shared.f32 	[%r7+16], %f598;
	mov.f32 	%f599, 0f00000000;
	or.pred  	%p54, %p47, %p41;
	@%p54 bra 	$L__BB0_13;
	ld.global.nc.f32 	%f599, [%rd4+8];
$L__BB0_13:
	setp.gt.u32 	%p55, %r6, 6;
	st.shared.f32 	[%r7+20], %f599;
	or.b32  	%r120, %r286, %r9;
	setp.ne.s32 	%p56, %r120, 0;
	sub.s32 	%r121, 8, %r9;
	setp.lt.u32 	%p57, %r286, %r121;
	and.pred  	%p3, %p56, %p57;
	not.pred 	%p58, %p3;
	mov.f32 	%f600, 0f00000000;
	or.pred  	%p59, %p58, %p55;
	@%p59 bra 	$L__BB0_15;
	ld.global.nc.f32 	%f600, [%rd4+28];
$L__BB0_15:
	setp.gt.u32 	%p60, %r2, 6;
	st.shared.f32 	[%r7+24], %f600;
	mov.f32 	%f601, 0f00000000;
	or.pred  	%p62, %p58, %p60;
	@%p62 bra 	$L__BB0_17;
	ld.global.nc.f32 	%f601, [%rd4+32];
$L__BB0_17:
	setp.gt.u32 	%p63, %r2, 5;
	st.shared.f32 	[%r7+28], %f601;
	mov.f32 	%f602, 0f00000000;
	or.pred  	%p65, %p58, %p63;
	@%p65 bra 	$L__BB0_19;
	ld.global.nc.f32 	%f602, [%rd4+36];
$L__BB0_19:
	st.shared.f32 	[%r7+32], %f602;
	or.b32  	%r125, %r286, %r10;
	setp.ne.s32 	%p67, %r125, 0;
	sub.s32 	%r126, 8, %r10;
	setp.lt.u32 	%p68, %r286, %r126;
	and.pred  	%p4, %p67, %p68;
	not.pred 	%p69, %p4;
	mov.f32 	%f603, 0f00000000;
	or.pred  	%p70, %p69, %p55;
	@%p70 bra 	$L__BB0_21;
	ld.global.nc.f32 	%f603, [%rd4+56];
$L__BB0_21:
	st.shared.f32 	[%r7+36], %f603;
	mov.f32 	%f604, 0f00000000;
	or.pred  	%p73, %p69, %p60;
	@%p73 bra 	$L__BB0_23;
	ld.global.nc.f32 	%f604, [%rd4+60];
$L__BB0_23:
	st.shared.f32 	[%r7+40], %f604;
	mov.f32 	%f605, 0f00000000;
	or.pred  	%p76, %p69, %p63;
	@%p76 bra 	$L__BB0_25;
	ld.global.nc.f32 	%f605, [%rd4+64];
$L__BB0_25:
	setp.gt.u32 	%p77, %r6, 6;
	st.shared.f32 	[%r7+44], %f605;
	or.b32  	%r130, %r286, %r11;
	setp.ne.s32 	%p78, %r130, 0;
	sub.s32 	%r131, 8, %r11;
	setp.lt.u32 	%p79, %r286, %r131;
	and.pred  	%p5, %p78, %p79;
	not.pred 	%p80, %p5;
	mov.f32 	%f606, 0f00000000;
	or.pred  	%p81, %p80, %p77;
	@%p81 bra 	$L__BB0_27;
	ld.global.nc.f32 	%f606, [%rd4+84];
$L__BB0_27:
	setp.gt.u32 	%p82, %r2, 6;
	st.shared.f32 	[%r7+48], %f606;
	mov.f32 	%f607, 0f00000000;
	or.pred  	%p84, %p80, %p82;
	@%p84 bra 	$L__BB0_29;
	ld.global.nc.f32 	%f607, [%rd4+88];
$L__BB0_29:
	setp.gt.u32 	%p85, %r2, 5;
	st.shared.f32 	[%r7+52], %f607;
	mov.f32 	%f608, 0f00000000;
	or.pred  	%p87, %p80, %p85;
	@%p87 bra 	$L__BB0_31;
	ld.global.nc.f32 	%f608, [%rd4+92];
$L__BB0_31:
	st.shared.f32 	[%r7+56], %f608;
	or.b32  	%r135, %r286, %r12;
	setp.ne.s32 	%p89, %r135, 0;
	sub.s32 	%r136, 8, %r12;
	setp.lt.u32 	%p90, %r286, %r136;
	and.pred  	%p6, %p89, %p90;
	not.pred 	%p91, %p6;
	mov.f32 	%f609, 0f00000000;
	or.pred  	%p92, %p91, %p77;
	@%p92 bra 	$L__BB0_33;
	ld.global.nc.f32 	%f609, [%rd4+112];
$L__BB0_33:
	st.shared.f32 	[%r7+60], %f609;
	mov.f32 	%f610, 0f00000000;
	or.pred  	%p95, %p91, %p82;
	@%p95 bra 	$L__BB0_35;
	ld.global.nc.f32 	%f610, [%rd4+116];
$L__BB0_35:
	st.shared.f32 	[%r7+64], %f610;
	mov.f32 	%f611, 0f00000000;
	or.pred  	%p98, %p91, %p85;
	@%p98 bra 	$L__BB0_37;
	ld.global.nc.f32 	%f611, [%rd4+120];
$L__BB0_37:
	setp.gt.u32 	%p99, %r6, 6;
	st.shared.f32 	[%r7+68], %f611;
	or.b32  	%r140, %r286, %r13;
	setp.ne.s32 	%p100, %r140, 0;
	sub.s32 	%r141, 8, %r13;
	setp.lt.u32 	%p101, %r286, %r141;
	and.pred  	%p7, %p100, %p101;
	not.pred 	%p102, %p7;
	mov.f32 	%f612, 0f00000000;
	or.pred  	%p103, %p102, %p99;
	@%p103 bra 	$L__BB0_39;
	ld.global.nc.f32 	%f612, [%rd4+140];
$L__BB0_39:
	setp.gt.u32 	%p104, %r2, 6;
	st.shared.f32 	[%r7+72], %f612;
	mov.f32 	%f613, 0f00000000;
	or.pred  	%p106, %p102, %p104;
	@%p106 bra 	$L__BB0_41;
	ld.global.nc.f32 	%f613, [%rd4+144];
$L__BB0_41:
	setp.gt.u32 	%p107, %r2, 5;
	st.shared.f32 	[%r7+76], %f613;
	mov.f32 	%f614, 0f00000000;
	or.pred  	%p109, %p102, %p107;
	@%p109 bra 	$L__BB0_43;
	ld.global.nc.f32 	%f614, [%rd4+148];
$L__BB0_43:
	st.shared.f32 	[%r7+80], %f614;
	or.b32  	%r145, %r286, %r14;
	setp.ne.s32 	%p111, %r145, 0;
	sub.s32 	%r146, 8, %r14;
	setp.lt.u32 	%p112, %r286, %r146;
	and.pred  	%p8, %p111, %p112;
	not.pred 	%p113, %p8;
	mov.f32 	%f615, 0f00000000;
	or.pred  	%p114, %p113, %p99;
	@%p114 bra 	$L__BB0_45;
	ld.global.nc.f32 	%f615, [%rd4+168];
$L__BB0_45:
	st.shared.f32 	[%r7+84], %f615;
	mov.f32 	%f616, 0f00000000;
	or.pred  	%p117, %p113, %p104;
	@%p117 bra 	$L__BB0_47;
	ld.global.nc.f32 	%f616, [%rd4+172];
$L__BB0_47:
	st.shared.f32 	[%r7+88], %f616;
	mov.f32 	%f617, 0f00000000;
	or.pred  	%p120, %p113, %p107;
	@%p120 bra 	$L__BB0_49;
	ld.global.nc.f32 	%f617, [%rd4+176];
$L__BB0_49:
	setp.gt.u32 	%p121, %r6, 6;
	st.shared.f32 	[%r7+92], %f617;
	or.b32  	%r150, %r286, %r15;
	setp.ne.s32 	%p122, %r150, 0;
	sub.s32 	%r151, 8, %r15;
	setp.lt.u32 	%p123, %r286, %r151;
	and.pred  	%p9, %p122, %p123;
	not.pred 	%p124, %p9;
	mov.f32 	%f618, 0f00000000;
	or.pred  	%p125, %p124, %p121;
	@%p125 bra 	$L__BB0_51;
	ld.global.nc.f32 	%f618, [%rd4+196];
$L__BB0_51:
	setp.gt.u32 	%p126, %r2, 6;
	st.shared.f32 	[%r7+96], %f618;
	mov.f32 	%f619, 0f00000000;
	or.pred  	%p128, %p124, %p126;
	@%p128 bra 	$L__BB0_53;
	ld.global.nc.f32 	%f619, [%rd4+200];
$L__BB0_53:
	setp.gt.u32 	%p129, %r2, 5;
	st.shared.f32 	[%r7+100], %f619;
	mov.f32 	%f620, 0f00000000;
	or.pred  	%p131, %p124, %p129;
	@%p131 bra 	$L__BB0_55;
	ld.global.nc.f32 	%f620, [%rd4+204];
$L__BB0_55:
	st.shared.f32 	[%r7+104], %f620;
	or.b32  	%r155, %r286, %r16;
	setp.ne.s32 	%p133, %r155, 0;
	sub.s32 	%r156, 8, %r16;
	setp.lt.u32 	%p134, %r286, %r156;
	and.pred  	%p10, %p133, %p134;
	not.pred 	%p135, %p10;
	mov.f32 	%f621, 0f00000000;
	or.pred  	%p136, %p135, %p121;
	@%p136 bra 	$L__BB0_57;
	ld.global.nc.f32 	%f621, [%rd4+224];
$L__BB0_57:
	st.shared.f32 	[%r7+108], %f621;
	mov.f32 	%f622, 0f00000000;
	or.pred  	%p139, %p135, %p126;
	@%p139 bra 	$L__BB0_59;
	ld.global.nc.f32 	%f622, [%rd4+228];
$L__BB0_59:
	st.shared.f32 	[%r7+112], %f622;
	mov.f32 	%f623, 0f00000000;
	or.pred  	%p142, %p135, %p129;
	@%p142 bra 	$L__BB0_61;
	ld.global.nc.f32 	%f623, [%rd4+232];
$L__BB0_61:
	setp.gt.u32 	%p143, %r6, 6;
	st.shared.f32 	[%r7+116], %f623;
	or.b32  	%r160, %r286, %r17;
	setp.ne.s32 	%p144, %r160, 0;
	sub.s32 	%r161, 8, %r17;
	setp.lt.u32 	%p145, %r286, %r161;
	and.pred  	%p11, %p144, %p145;
	not.pred 	%p146, %p11;
	mov.f32 	%f624, 0f00000000;
	or.pred  	%p147, %p146, %p143;
	@%p147 bra 	$L__BB0_63;
	ld.global.nc.f32 	%f624, [%rd4+252];
$L__BB0_63:
	setp.gt.u32 	%p148, %r2, 6;
	st.shared.f32 	[%r7+120], %f624;
	mov.f32 	%f625, 0f00000000;
	or.pred  	%p150, %p146, %p148;
	@%p150 bra 	$L__BB0_65;
	ld.global.nc.f32 	%f625, [%rd4+256];
$L__BB0_65:
	setp.gt.u32 	%p151, %r2, 5;
	st.shared.f32 	[%r7+124], %f625;
	mov.f32 	%f626, 0f00000000;
	or.pred  	%p153, %p146, %p151;
	@%p153 bra 	$L__BB0_67;
	ld.global.nc.f32 	%f626, [%rd4+260];
$L__BB0_67:
	st.shared.f32 	[%r7+128], %f626;
	or.b32  	%r165, %r286, %r18;
	setp.ne.s32 	%p155, %r165, 0;
	sub.s32 	%r166, 8, %r18;
	setp.lt.u32 	%p156, %r286, %r166;
	and.pred  	%p12, %p155, %p156;
	not.pred 	%p157, %p12;
	mov.f32 	%f627, 0f00000000;
	or.pred  	%p158, %p157, %p143;
	@%p158 bra 	$L__BB0_69;
	ld.global.nc.f32 	%f627, [%rd4+280];
$L__BB0_69:
	st.shared.f32 	[%r7+132], %f627;
	mov.f32 	%f628, 0f00000000;
	or.pred  	%p161, %p157, %p148;
	@%p161 bra 	$L__BB0_71;
	ld.global.nc.f32 	%f628, [%rd4+284];
$L__BB0_71:
	st.shared.f32 	[%r7+136], %f628;
	mov.f32 	%f629, 0f00000000;
	or.pred  	%p164, %p157, %p151;
	@%p164 bra 	$L__BB0_73;
	ld.global.nc.f32 	%f629, [%rd4+288];
$L__BB0_73:
	setp.gt.u32 	%p165, %r6, 6;
	st.shared.f32 	[%r7+140], %f629;
	or.b32  	%r170, %r286, %r19;
	setp.ne.s32 	%p166, %r170, 0;
	sub.s32 	%r171, 8, %r19;
	setp.lt.u32 	%p167, %r286, %r171;
	and.pred  	%p13, %p166, %p167;
	not.pred 	%p168, %p13;
	mov.f32 	%f630, 0f00000000;
	or.pred  	%p169, %p168, %p165;
	@%p169 bra 	$L__BB0_75;
	ld.global.nc.f32 	%f630, [%rd4+308];
$L__BB0_75:
	setp.gt.u32 	%p170, %r2, 6;
	st.shared.f32 	[%r7+144], %f630;
	mov.f32 	%f631, 0f00000000;
	or.pred  	%p172, %p168, %p170;
	@%p172 bra 	$L__BB0_77;
	ld.global.nc.f32 	%f631, [%rd4+312];
$L__BB0_77:
	setp.gt.u32 	%p173, %r2, 5;
	st.shared.f32 	[%r7+148], %f631;
	mov.f32 	%f632, 0f00000000;
	or.pred  	%p175, %p168, %p173;
	@%p175 bra 	$L__BB0_79;
	ld.global.nc.f32 	%f632, [%rd4+316];
$L__BB0_79:
	st.shared.f32 	[%r7+152], %f632;
	or.b32  	%r175, %r286, %r20;
	setp.ne.s32 	%p177, %r175, 0;
	sub.s32 	%r176, 8, %r20;
	setp.lt.u32 	%p178, %r286, %r176;
	and.pred  	%p14, %p177, %p178;
	not.pred 	%p179, %p14;
	mov.f32 	%f633, 0f00000000;
	or.pred  	%p180, %p179, %p165;
	@%p180 bra 	$L__BB0_81;
	ld.global.nc.f32 	%f633, [%rd4+336];
$L__BB0_81:
	st.shared.f32 	[%r7+156], %f633;
	mov.f32 	%f634, 0f00000000;
	or.pred  	%p183, %p179, %p170;
	@%p183 bra 	$L__BB0_83;
	ld.global.nc.f32 	%f634, [%rd4+340];
$L__BB0_83:
	st.shared.f32 	[%r7+160], %f634;
	mov.f32 	%f635, 0f00000000;
	or.pred  	%p186, %p179, %p173;
	@%p186 bra 	$L__BB0_85;
	ld.global.nc.f32 	%f635, [%rd4+344];
$L__BB0_85:
	setp.gt.u32 	%p187, %r6, 6;
	st.shared.f32 	[%r7+164], %f635;
	or.b32  	%r180, %r286, %r21;
	setp.ne.s32 	%p188, %r180, 0;
	sub.s32 	%r181, 8, %r21;
	setp.lt.u32 	%p189, %r286, %r181;
	and.pred  	%p15, %p188, %p189;
	not.pred 	%p190, %p15;
	mov.f32 	%f636, 0f00000000;
	or.pred  	%p191, %p190, %p187;
	@%p191 bra 	$L__BB0_87;
	ld.global.nc.f32 	%f636, [%rd4+364];
$L__BB0_87:
	setp.gt.u32 	%p192, %r2, 6;
	st.shared.f32 	[%r7+168], %f636;
	mov.f32 	%f637, 0f00000000;
	or.pred  	%p194, %p190, %p192;
	@%p194 bra 	$L__BB0_89;
	ld.global.nc.f32 	%f637, [%rd4+368];
$L__BB0_89:
	setp.gt.u32 	%p195, %r2, 5;
	st.shared.f32 	[%r7+172], %f637;
	mov.f32 	%f638, 0f00000000;
	or.pred  	%p197, %p190, %p195;
	@%p197 bra 	$L__BB0_91;
	ld.global.nc.f32 	%f638, [%rd4+372];
$L__BB0_91:
	st.shared.f32 	[%r7+176], %f638;
	or.b32  	%r185, %r286, %r22;
	setp.ne.s32 	%p199, %r185, 0;
	sub.s32 	%r186, 8, %r22;
	setp.lt.u32 	%p200, %r286, %r186;
	and.pred  	%p16, %p199, %p200;
	not.pred 	%p201, %p16;
	mov.f32 	%f639, 0f00000000;
	or.pred  	%p202, %p201, %p187;
	@%p202 bra 	$L__BB0_93;
	ld.global.nc.f32 	%f639, [%rd4+392];
$L__BB0_93:
	st.shared.f32 	[%r7+180], %f639;
	mov.f32 	%f640, 0f00000000;
	or.pred  	%p205, %p201, %p192;
	@%p205 bra 	$L__BB0_95;
	ld.global.nc.f32 	%f640, [%rd4+396];
$L__BB0_95:
	st.shared.f32 	[%r7+184], %f640;
	mov.f32 	%f641, 0f00000000;
	or.pred  	%p208, %p201, %p195;
	@%p208 bra 	$L__BB0_97;
	ld.global.nc.f32 	%f641, [%rd4+400];
$L__BB0_97:
	setp.gt.u32 	%p209, %r6, 6;
	st.shared.f32 	[%r7+188], %f641;
	or.b32  	%r190, %r286, %r23;
	setp.ne.s32 	%p210, %r190, 0;
	sub.s32 	%r191, 8, %r23;
	setp.lt.u32 	%p211, %r286, %r191;
	and.pred  	%p17, %p210, %p211;
	not.pred 	%p212, %p17;
	mov.f32 	%f642, 0f00000000;
	or.pred  	%p213, %p212, %p209;
	@%p213 bra 	$L__BB0_99;
	ld.global.nc.f32 	%f642, [%rd4+420];
$L__BB0_99:
	setp.gt.u32 	%p214, %r2, 6;
	st.shared.f32 	[%r7+192], %f642;
	mov.f32 	%f643, 0f00000000;
	or.pred  	%p216, %p212, %p214;
	@%p216 bra 	$L__BB0_101;
	ld.global.nc.f32 	%f643, [%rd4+424];
$L__BB0_101:
	setp.gt.u32 	%p217, %r2, 5;
	st.shared.f32 	[%r7+196], %f643;
	mov.f32 	%f644, 0f00000000;
	or.pred  	%p219, %p212, %p217;
	@%p219 bra 	$L__BB0_103;
	ld.global.nc.f32 	%f644, [%rd4+428];
$L__BB0_103:
	st.shared.f32 	[%r7+200], %f644;
	or.b32  	%r195, %r286, %r24;
	setp.ne.s32 	%p221, %r195, 0;
	sub.s32 	%r196, 8, %r24;
	setp.lt.u32 	%p222, %r286, %r196;
	and.pred  	%p18, %p221, %p222;
	not.pred 	%p223, %p18;
	mov.f32 	%f645, 0f00000000;
	or.pred  	%p224, %p223, %p209;
	@%p224 bra 	$L__BB0_105;
	ld.global.nc.f32 	%f645, [%rd4+448];
$L__BB0_105:
	st.shared.f32 	[%r7+204], %f645;
	mov.f32 	%f646, 0f00000000;
	or.pred  	%p227, %p223, %p214;
	@%p227 bra 	$L__BB0_107;
	ld.global.nc.f32 	%f646, [%rd4+452];
$L__BB0_107:
	st.shared.f32 	[%r7+208], %f646;
	mov.f32 	%f647, 0f00000000;
	or.pred  	%p230, %p223, %p217;
	@%p230 bra 	$L__BB0_109;
	ld.global.nc.f32 	%f647, [%rd4+456];
$L__BB0_109:
	setp.gt.u32 	%p231, %r6, 6;
	st.shared.f32 	[%r7+212], %f647;
	or.b32  	%r200, %r286, %r25;
	setp.ne.s32 	%p232, %r200, 0;
	sub.s32 	%r201, 8, %r25;
	setp.lt.u32 	%p233, %r286, %r201;
	and.pred  	%p19, %p232, %p233;
	not.pred 	%p234, %p19;
	mov.f32 	%f648, 0f00000000;
	or.pred  	%p235, %p234, %p231;
	@%p235 bra 	$L__BB0_111;
	ld.global.nc.f32 	%f648, [%rd4+476];
$L__BB0_111:
	setp.gt.u32 	%p236, %r2, 6;
	st.shared.f32 	[%r7+216], %f648;
	mov.f32 	%f649, 0f00000000;
	or.pred  	%p238, %p234, %p236;
	@%p238 bra 	$L__BB0_113;
	ld.global.nc.f32 	%f649, [%rd4+480];
$L__BB0_113:
	setp.gt.u32 	%p239, %r2, 5;
	st.shared.f32 	[%r7+220], %f649;
	mov.f32 	%f650, 0f00000000;
	or.pred  	%p241, %p234, %p239;
	@%p241 bra 	$L__BB0_115;
	ld.global.nc.f32 	%f650, [%rd4+484];
$L__BB0_115:
	st.shared.f32 	[%r7+224], %f650;
	or.b32  	%r205, %r286, %r26;
	setp.ne.s32 	%p243, %r205, 0;
	sub.s32 	%r206, 8, %r26;
	setp.lt.u32 	%p244, %r286, %r206;
	and.pred  	%p20, %p243, %p244;
	not.pred 	%p245, %p20;
	mov.f32 	%f651, 0f00000000;
	or.pred  	%p246, %p245, %p231;
	@%p246 bra 	$L__BB0_117;
	ld.global.nc.f32 	%f651, [%rd4+504];
$L__BB0_117:
	st.shared.f32 	[%r7+228], %f651;
	mov.f32 	%f652, 0f00000000;
	or.pred  	%p249, %p245, %p236;
	@%p249 bra 	$L__BB0_119;
	ld.global.nc.f32 	%f652, [%rd4+508];
$L__BB0_119:
	st.shared.f32 	[%r7+232], %f652;
	mov.f32 	%f653, 0f00000000;
	or.pred  	%p252, %p245, %p239;
	@%p252 bra 	$L__BB0_121;
	ld.global.nc.f32 	%f653, [%rd4+512];
$L__BB0_121:
	setp.gt.u32 	%p253, %r6, 6;
	st.shared.f32 	[%r7+236], %f653;
	or.b32  	%r210, %r286, %r27;
	setp.ne.s32 	%p254, %r210, 0;
	sub.s32 	%r211, 8, %r27;
	setp.lt.u32 	%p255, %r286, %r211;
	and.pred  	%p21, %p254, %p255;
	not.pred 	%p256, %p21;
	mov.f32 	%f654, 0f00000000;
	or.pred  	%p257, %p256, %p253;
	@%p257 bra 	$L__BB0_123;
	ld.global.nc.f32 	%f654, [%rd4+532];
$L__BB0_123:
	setp.gt.u32 	%p258, %r2, 6;
	st.shared.f32 	[%r7+240], %f654;
	mov.f32 	%f655, 0f00000000;
	or.pred  	%p260, %p256, %p258;
	@%p260 bra 	$L__BB0_125;
	ld.global.nc.f32 	%f655, [%rd4+536];
$L__BB0_125:
	setp.gt.u32 	%p261, %r2, 5;
	st.shared.f32 	[%r7+244], %f655;
	mov.f32 	%f656, 0f00000000;
	or.pred  	%p263, %p256, %p261;
	@%p263 bra 	$L__BB0_127;
	ld.global.nc.f32 	%f656, [%rd4+540];
$L__BB0_127:
	st.shared.f32 	[%r7+248], %f656;
	or.b32  	%r215, %r286, %r28;
	setp.ne.s32 	%p265, %r215, 0;
	sub.s32 	%r216, 8, %r28;
	setp.lt.u32 	%p266, %r286, %r216;
	and.pred  	%p22, %p265, %p266;
	not.pred 	%p267, %p22;
	mov.f32 	%f657, 0f00000000;
	or.pred  	%p268, %p267, %p253;
	@%p268 bra 	$L__BB0_129;
	ld.global.nc.f32 	%f657, [%rd4+560];
$L__BB0_129:
	st.shared.f32 	[%r7+252], %f657;
	mov.f32 	%f658, 0f00000000;
	or.pred  	%p271, %p267, %p258;
	@%p271 bra 	$L__BB0_131;
	ld.global.nc.f32 	%f658, [%rd4+564];
$L__BB0_131:
	st.shared.f32 	[%r7+256], %f658;
	mov.f32 	%f659, 0f00000000;
	or.pred  	%p274, %p267, %p261;
	@%p274 bra 	$L__BB0_133;
	ld.global.nc.f32 	%f659, [%rd4+568];
$L__BB0_133:
	setp.gt.u32 	%p275, %r6, 6;
	st.shared.f32 	[%r7+260], %f659;
	or.b32  	%r220, %r286, %r29;
	setp.ne.s32 	%p276, %r220, 0;
	sub.s32 	%r221, 8, %r29;
	setp.lt.u32 	%p277, %r286, %r221;
	and.pred  	%p23, %p276, %p277;
	not.pred 	%p278, %p23;
	mov.f32 	%f660, 0f00000000;
	or.pred  	%p279, %p278, %p275;
	@%p279 bra 	$L__BB0_135;
	ld.global.nc.f32 	%f660, [%rd4+588];
$L__BB0_135:
	setp.gt.u32 	%p280, %r2, 6;
	st.shared.f32 	[%r7+264], %f660;
	mov.f32 	%f661, 0f00000000;
	or.pred  	%p282, %p278, %p280;
	@%p282 bra 	$L__BB0_137;
	ld.global.nc.f32 	%f661, [%rd4+592];
$L__BB0_137:
	setp.gt.u32 	%p283, %r2, 5;
	st.shared.f32 	[%r7+268], %f661;
	mov.f32 	%f662, 0f00000000;
	or.pred  	%p285, %p278, %p283;
	@%p285 bra 	$L__BB0_139;
	ld.global.nc.f32 	%f662, [%rd4+596];
$L__BB0_139:
	st.shared.f32 	[%r7+272], %f662;
	or.b32  	%r225, %r286, %r30;
	setp.ne.s32 	%p287, %r225, 0;
	sub.s32 	%r226, 8, %r30;
	setp.lt.u32 	%p288, %r286, %r226;
	and.pred  	%p24, %p287, %p288;
	not.pred 	%p289, %p24;
	mov.f32 	%f663, 0f00000000;
	or.pred  	%p290, %p289, %p275;
	@%p290 bra 	$L__BB0_141;
	ld.global.nc.f32 	%f663, [%rd4+616];
$L__BB0_141:
	st.shared.f32 	[%r7+276], %f663;
	mov.f32 	%f664, 0f00000000;
	or.pred  	%p293, %p289, %p280;
	@%p293 bra 	$L__BB0_143;
	ld.global.nc.f32 	%f664, [%rd4+620];
$L__BB0_143:
	st.shared.f32 	[%r7+280], %f664;
	mov.f32 	%f665, 0f00000000;
	or.pred  	%p296, %p289, %p283;
	@%p296 bra 	$L__BB0_145;
	ld.global.nc.f32 	%f665, [%rd4+624];
$L__BB0_145:
	setp.gt.u32 	%p297, %r6, 6;
	st.shared.f32 	[%r7+284], %f665;
	or.b32  	%r230, %r286, %r31;
	setp.ne.s32 	%p298, %r230, 0;
	sub.s32 	%r231, 8, %r31;
	setp.lt.u32 	%p299, %r286, %r231;
	and.pred  	%p25, %p298, %p299;
	not.pred 	%p300, %p25;
	mov.f32 	%f666, 0f00000000;
	or.pred  	%p301, %p300, %p297;
	@%p301 bra 	$L__BB0_147;
	ld.global.nc.f32 	%f666, [%rd4+644];
$L__BB0_147:
	setp.gt.u32 	%p302, %r2, 6;
	st.shared.f32 	[%r7+288], %f666;
	mov.f32 	%f667, 0f00000000;
	or.pred  	%p304, %p300, %p302;
	@%p304 bra 	$L__BB0_149;
	ld.global.nc.f32 	%f667, [%rd4+648];
$L__BB0_149:
	setp.gt.u32 	%p305, %r2, 5;
	st.shared.f32 	[%r7+292], %f667;
	mov.f32 	%f668, 0f00000000;
	or.pred  	%p307, %p300, %p305;
	@%p307 bra 	$L__BB0_151;
	ld.global.nc.f32 	%f668, [%rd4+652];
$L__BB0_151:
	st.shared.f32 	[%r7+296], %f668;
	or.b32  	%r235, %r286, %r32;
	setp.ne.s32 	%p309, %r235, 0;
	sub.s32 	%r236, 8, %r32;
	setp.lt.u32 	%p310, %r286, %r236;
	and.pred  	%p26, %p309, %p310;
	not.pred 	%p311, %p26;
	mov.f32 	%f669, 0f00000000;
	or.pred  	%p312, %p311, %p297;
	@%p312 bra 	$L__BB0_153;
	ld.global.nc.f32 	%f669, [%rd4+672];
$L__BB0_153:
	st.shared.f32 	[%r7+300], %f669;
	mov.f32 	%f670, 0f00000000;
	or.pred  	%p315, %p311, %p302;
	@%p315 bra 	$L__BB0_155;
	ld.global.nc.f32 	%f670, [%rd4+676];
$L__BB0_155:
	st.shared.f32 	[%r7+304], %f670;
	mov.f32 	%f671, 0f00000000;
	or.pred  	%p318, %p311, %p305;
	@%p318 bra 	$L__BB0_157;
	ld.global.nc.f32 	%f671, [%rd4+680];
$L__BB0_157:
	setp.gt.u32 	%p319, %r6, 6;
	st.shared.f32 	[%r7+308], %f671;
	or.b32  	%r240, %r286, %r33;
	setp.ne.s32 	%p320, %r240, 0;
	sub.s32 	%r241, 8, %r33;
	setp.lt.u32 	%p321, %r286, %r241;
	and.pred  	%p27, %p320, %p321;
	not.pred 	%p322, %p27;
	mov.f32 	%f672, 0f00000000;
	or.pred  	%p323, %p322, %p319;
	@%p323 bra 	$L__BB0_159;
	ld.global.nc.f32 	%f672, [%rd4+700];
$L__BB0_159:
	setp.gt.u32 	%p324, %r2, 6;
	st.shared.f32 	[%r7+312], %f672;
	mov.f32 	%f673, 0f00000000;
	or.pred  	%p326, %p322, %p324;
	@%p326 bra 	$L__BB0_161;
	ld.global.nc.f32 	%f673, [%rd4+704];
$L__BB0_161:
	setp.gt.u32 	%p327, %r2, 5;
	st.shared.f32 	[%r7+316], %f673;
	mov.f32 	%f674, 0f00000000;
	or.pred  	%p329, %p322, %p327;
	@%p329 bra 	$L__BB0_163;
	ld.global.nc.f32 	%f674, [%rd4+708];
$L__BB0_163:
	st.shared.f32 	[%r7+320], %f674;
	or.b32  	%r245, %r286, %r34;
	setp.ne.s32 	%p331, %r245, 0;
	sub.s32 	%r246, 8, %r34;
	setp.lt.u32 	%p332, %r286, %r246;
	and.pred  	%p28, %p331, %p332;
	not.pred 	%p333, %p28;
	mov.f32 	%f675, 0f00000000;
	or.pred  	%p334, %p333, %p319;
	@%p334 bra 	$L__BB0_165;
	ld.global.nc.f32 	%f675, [%rd4+728];
$L__BB0_165:
	st.shared.f32 	[%r7+324], %f675;
	mov.f32 	%f676, 0f00000000;
	or.pred  	%p337, %p333, %p324;
	@%p337 bra 	$L__BB0_167;
	ld.global.nc.f32 	%f676, [%rd4+732];
$L__BB0_167:
	st.shared.f32 	[%r7+328], %f676;
	mov.f32 	%f677, 0f00000000;
	or.pred  	%p340, %p333, %p327;
	@%p340 bra 	$L__BB0_169;
	ld.global.nc.f32 	%f677, [%rd4+736];
$L__BB0_169:
	setp.gt.u32 	%p341, %r6, 6;
	st.shared.f32 	[%r7+332], %f677;
	or.b32  	%r250, %r286, %r35;
	setp.ne.s32 	%p342, %r250, 0;
	sub.s32 	%r251, 8, %r35;
	setp.lt.u32 	%p343, %r286, %r251;
	and.pred  	%p29, %p342, %p343;
	not.pred 	%p344, %p29;
	mov.f32 	%f678, 0f00000000;
	or.pred  	%p345, %p344, %p341;
	@%p345 bra 	$L__BB0_171;
	ld.global.nc.f32 	%f678, [%rd4+756];
$L__BB0_171:
	setp.gt.u32 	%p346, %r2, 6;
	st.shared.f32 	[%r7+336], %f678;
	mov.f32 	%f679, 0f00000000;
	or.pred  	%p348, %p344, %p346;
	@%p348 bra 	$L__BB0_173;
	ld.global.nc.f32 	%f679, [%rd4+760];
$L__BB0_173:
	setp.gt.u32 	%p349, %r2, 5;
	st.shared.f32 	[%r7+340], %f679;
	mov.f32 	%f680, 0f00000000;
	or.pred  	%p351, %p344, %p349;
	@%p351 bra 	$L__BB0_175;
	ld.global.nc.f32 	%f680, [%rd4+764];
$L__BB0_175:
	st.shared.f32 	[%r7+344], %f680;
	or.b32  	%r255, %r286, %r36;
	setp.ne.s32 	%p353, %r255, 0;
	sub.s32 	%r256, 8, %r36;
	setp.lt.u32 	%p354, %r286, %r256;
	and.pred  	%p30, %p353, %p354;
	not.pred 	%p355, %p30;
	mov.f32 	%f681, 0f00000000;
	or.pred  	%p356, %p355, %p341;
	@%p356 bra 	$L__BB0_177;
	ld.global.nc.f32 	%f681, [%rd4+784];
$L__BB0_177:
	st.shared.f32 	[%r7+348], %f681;
	mov.f32 	%f682, 0f00000000;
	or.pred  	%p359, %p355, %p346;
	@%p359 bra 	$L__BB0_179;
	ld.global.nc.f32 	%f682, [%rd4+788];
$L__BB0_179:
	st.shared.f32 	[%r7+352], %f682;
	mov.f32 	%f683, 0f00000000;
	or.pred  	%p362, %p355, %p349;
	@%p362 bra 	$L__BB0_181;
	ld.global.nc.f32 	%f683, [%rd4+792];
$L__BB0_181:
	setp.gt.u32 	%p363, %r6, 6;
	st.shared.f32 	[%r7+356], %f683;
	or.b32  	%r260, %r286, %r37;
	setp.ne.s32 	%p364, %r260, 0;
	sub.s32 	%r261, 8, %r37;
	setp.lt.u32 	%p365, %r286, %r261;
	and.pred  	%p31, %p364, %p365;
	not.pred 	%p366, %p31;
	mov.f32 	%f684, 0f00000000;
	or.pred  	%p367, %p366, %p363;
	@%p367 bra 	$L__BB0_183;
	ld.global.nc.f32 	%f684, [%rd4+812];
$L__BB0_183:
	setp.gt.u32 	%p368, %r2, 6;
	st.shared.f32 	[%r7+360], %f684;
	mov.f32 	%f685, 0f00000000;
	or.pred  	%p370, %p366, %p368;
	@%p370 bra 	$L__BB0_185;
	ld.global.nc.f32 	%f685, [%rd4+816];
$L__BB0_185:
	setp.gt.u32 	%p371, %r2, 5;
	st.shared.f32 	[%r7+364], %f685;
	mov.f32 	%f686, 0f00000000;
	or.pred  	%p373, %p366, %p371;
	@%p373 bra 	$L__BB0_187;
	ld.global.nc.f32 	%f686, [%rd4+820];
$L__BB0_187:
	st.shared.f32 	[%r7+368], %f686;
	or.b32  	%r265, %r286, %r38;
	setp.ne.s32 	%p375, %r265, 0;
	sub.s32 	%r266, 8, %r38;
	setp.lt.u32 	%p376, %r286, %r266;
	and.pred  	%p32, %p375, %p376;
	not.pred 	%p377, %p32;
	mov.f32 	%f687, 0f00000000;
	or.pred  	%p378, %p377, %p363;
	@%p378 bra 	$L__BB0_189;
	ld.global.nc.f32 	%f687, [%rd4+840];
$L__BB0_189:
	st.shared.f32 	[%r7+372], %f687;
	mov.f32 	%f688, 0f00000000;
	or.pred  	%p381, %p377, %p368;
	@%p381 bra 	$L__BB0_191;
	ld.global.nc.f32 	%f688, [%rd4+844];
$L__BB0_191:
	st.shared.f32 	[%r7+376], %f688;
	mov.f32 	%f689, 0f00000000;
	or.pred  	%p384, %p377, %p371;
	@%p384 bra 	$L__BB0_193;
	ld.global.nc.f32 	%f689, [%rd4+848];
$L__BB0_193:
	setp.gt.u32 	%p385, %r1, 6;
	st.shared.f32 	[%r7+380], %f689;
	mul.lo.s32 	%r269, %r4, 288;
	mad.lo.s32 	%r58, %r286, 3, %r269;
	@%p385 bra 	$L__BB0_195;
	add.s32 	%r270, %r58, %r39;
	mul.wide.u32 	%rd13, %r270, 4;
	add.s64 	%rd14, %rd2, %rd13;
	ld.global.nc.f32 	%f292, [%rd14];
	st.shared.f32 	[%r40], %f292;
	add.s32 	%r271, %r58, %r41;
	mul.wide.u32 	%rd15, %r271, 4;
	add.s64 	%rd16, %rd2, %rd15;
	ld.global.nc.f32 	%f293, [%rd16];
	st.shared.f32 	[%r40+4], %f293;
	add.s32 	%r272, %r58, %r42;
	mul.wide.u32 	%rd17, %r272, 4;
	add.s64 	%rd18, %rd2, %rd17;
	ld.global.nc.f32 	%f294, [%rd18];
	st.shared.f32 	[%r40+8], %f294;
	add.s32 	%r273, %r58, %r43;
	mul.wide.u32 	%rd19, %r273, 4;
	add.s64 	%rd20, %rd2, %rd19;
	ld.global.nc.f32 	%f295, [%rd20];
	st.shared.f32 	[%r40+12], %f295;
	add.s32 	%r274, %r58, %r44;
	mul.wide.u32 	%rd21, %r274, 4;
	add.s64 	%rd22, %rd2, %rd21;
	ld.global.nc.f32 	%f296, [%rd22];
	st.shared.f32 	[%r40+16], %f296;
	add.s32 	%r275, %r58, %r45;
	mul.wide.u32 	%rd23, %r275, 4;
	add.s64 	%rd24, %rd2, %rd23;
	ld.global.nc.f32 	%f297, [%rd24];
	st.shared.f32 	[%r40+20], %f297;
	add.s32 	%r276, %r58, %r46;
	mul.wide.u32 	%rd25, %r276, 4;
	add.s64 	%rd26, %rd2, %rd25;
	ld.global.nc.f32 	%f298, [%rd26];
	st.shared.f32 	[%r40+24], %f298;
	add.s32 	%r277, %r58, %r47;
	mul.wide.u32 	%rd27, %r277, 4;
	add.s64 	%rd28, %rd2, %rd27;
	ld.global.nc.f32 	%f299, [%rd28];
	st.shared.f32 	[%r40+28], %f299;
	add.s32 	%r278, %r58, %r48;
	mul.wide.u32 	%rd29, %r278, 4;
	add.s64 	%rd30, %rd2, %rd29;
	ld.global.nc.f32 	%f300, [%rd30];
	st.shared.f32 	[%r40+32], %f300;
	add.s32 	%r279, %r58, %r49;
	mul.wide.u32 	%rd31, %r279, 4;
	add.s64 	%rd32, %rd2, %rd31;
	ld.global.nc.f32 	%f301, [%rd32];
	st.shared.f32 	[%r40+36], %f301;
	add.s32 	%r280, %r58, %r50;
	mul.wide.u32 	%rd33, %r280, 4;
	add.s64 	%rd34, %rd2, %rd33;
	ld.global.nc.f32 	%f302, [%rd34];
	st.shared.f32 	[%r40+40], %f302;
	add.s32 	%r281, %r58, %r51;
	mul.wide.u32 	%rd35, %r281, 4;
	add.s64 	%rd36, %rd2, %rd35;
	ld.global.nc.f32 	%f303, [%rd36];
	st.shared.f32 	[%r40+44], %f303;
$L__BB0_195:
	setp.gt.u32 	%p386, %r1, 5;
	@%p386 bra 	$L__BB0_197;
	add.s32 	%r282, %r58, %r52;
	mul.wide.u32 	%rd37, %r282, 4;
	add.s64 	%rd38, %rd2, %rd37;
	ld.global.nc.f32 	%f304, [%rd38];
	st.shared.f32 	[%r40+48], %f304;
	add.s32 	%r283, %r58, %r53;
	mul.wide.u32 	%rd39, %r283, 4;
	add.s64 	%rd40, %rd2, %rd39;
	ld.global.nc.f32 	%f305, [%rd40];
	st.shared.f32 	[%r40+52], %f305;
$L__BB0_197:
	bar.sync 	0;
	ld.shared.f32 	%f306, [%r54];
	ld.shared.f32 	%f307, [%r54+84];
	ld.shared.f32 	%f308, [%r54+168];
	ld.shared.f32 	%f309, [%r54+252];
	ld.shared.f32 	%f310, [%r54+336];
	ld.shared.f32 	%f311, [%r54+420];
	ld.shared.f32 	%f312, [%r54+504];
	ld.shared.f32 	%f313, [%r54+588];
	ld.shared.f32 	%f314, [%r54+672];
	ld.shared.f32 	%f315, [%r54+756];
	ld.shared.f32 	%f316, [%r54+840];
	ld.shared.f32 	%f317, [%r54+924];
	ld.shared.f32 	%f318, [%r54+1008];
	ld.shared.f32 	%f319, [%r54+1092];
	ld.shared.f32 	%f320, [%r54+1176];
	ld.shared.f32 	%f321, [%r54+1260];
	ld.shared.f32 	%f322, [%r54+1344];
	ld.shared.f32 	%f323, [%r54+1428];
	ld.shared.f32 	%f324, [%r54+1512];
	ld.shared.f32 	%f325, [%r54+1596];
	ld.shared.f32 	%f326, [%r54+1680];
	ld.shared.f32 	%f327, [%r54+1764];
	ld.shared.f32 	%f328, [%r54+1848];
	ld.shared.f32 	%f329, [%r54+1932];
	ld.shared.f32 	%f330, [%r54+2016];
	ld.shared.f32 	%f331, [%r54+2100];
	ld.shared.f32 	%f332, [%r54+2184];
	ld.shared.f32 	%f333, [%r54+2268];
	ld.shared.f32 	%f334, [%r54+2352];
	ld.shared.f32 	%f335, [%r54+2436];
	ld.shared.f32 	%f336, [%r54+2520];
	ld.shared.f32 	%f337, [%r54+2604];
	ld.shared.f32 	%f338, [_ZZ24default_function_kernel0E13kernel_shared];
	ld.shared.f32 	%f339, [_ZZ24default_function_kernel0E13kernel_shared+12];
	ld.shared.f32 	%f340, [_ZZ24default_function_kernel0E13kernel_shared+24];
	ld.shared.f32 	%f341, [_ZZ24default_function_kernel0E13kernel_shared+36];
	ld.shared.f32 	%f342, [_ZZ24default_function_kernel0E13kernel_shared+48];
	ld.shared.f32 	%f343, [_ZZ24default_function_kernel0E13kernel_shared+60];
	ld.shared.f32 	%f344, [_ZZ24default_function_kernel0E13kernel_shared+72];
	ld.shared.f32 	%f345, [_ZZ24default_function_kernel0E13kernel_shared+84];
	ld.shared.f32 	%f346, [_ZZ24default_function_kernel0E13kernel_shared+96];
	ld.shared.f32 	%f347, [_ZZ24default_function_kernel0E13kernel_shared+108];
	ld.shared.f32 	%f348, [_ZZ24default_function_kernel0E13kernel_shared+120];
	ld.shared.f32 	%f349, [_ZZ24default_function_kernel0E13kernel_shared+132];
	ld.shared.f32 	%f350, [_ZZ24default_function_kernel0E13kernel_shared+144];
	ld.shared.f32 	%f351, [_ZZ24default_function_kernel0E13kernel_shared+156];
	ld.shared.f32 	%f352, [_ZZ24default_function_kernel0E13kernel_shared+168];
	ld.shared.f32 	%f353, [_ZZ24default_function_kernel0E13kernel_shared+180];
	ld.shared.f32 	%f354, [_ZZ24default_function_kernel0E13kernel_shared+192];
	ld.shared.f32 	%f355, [_ZZ24default_function_kernel0E13kernel_shared+204];
	ld.shared.f32 	%f356, [_ZZ24default_function_kernel0E13kernel_shared+216];
	ld.shared.f32 	%f357, [_ZZ24default_function_kernel0E13kernel_shared+228];
	ld.shared.f32 	%f358, [_ZZ24default_function_kernel0E13kernel_shared+240];
	ld.shared.f32 	%f359, [_ZZ24default_function_kernel0E13kernel_shared+252];
	ld.shared.f32 	%f360, [_ZZ24default_function_kernel0E13kernel_shared+264];
	ld.shared.f32 	%f361, [_ZZ24default_function_kernel0E13kernel_shared+276];
	ld.shared.f32 	%f362, [_ZZ24default_function_kernel0E13kernel_shared+288];
	ld.shared.f32 	%f363, [_ZZ24default_function_kernel0E13kernel_shared+300];
	ld.shared.f32 	%f364, [_ZZ24default_function_kernel0E13kernel_shared+312];
	ld.shared.f32 	%f365, [_ZZ24default_function_kernel0E13kernel_shared+324];
	ld.shared.f32 	%f366, [_ZZ24default_function_kernel0E13kernel_shared+336];
	ld.shared.f32 	%f367, [_ZZ24default_function_kernel0E13kernel_shared+348];
	ld.shared.f32 	%f368, [_ZZ24default_function_kernel0E13kernel_shared+360];
	ld.shared.f32 	%f369, [_ZZ24default_function_kernel0E13kernel_shared+372];
	fma.rn.f32 	%f370, %f306, %f338, %f593;
	fma.rn.f32 	%f371, %f307, %f339, %f370;
	fma.rn.f32 	%f372, %f308, %f340, %f371;
	fma.rn.f32 	%f373, %f309, %f341, %f372;
	fma.rn.f32 	%f374, %f310, %f342, %f373;
	fma.rn.f32 	%f375, %f311, %f343, %f374;
	fma.rn.f32 	%f376, %f312, %f344, %f375;
	fma.rn.f32 	%f377, %f313, %f345, %f376;
	fma.rn.f32 	%f378, %f314, %f346, %f377;
	fma.rn.f32 	%f379, %f315, %f347, %f378;
	fma.rn.f32 	%f380, %f316, %f348, %f379;
	fma.rn.f32 	%f381, %f317, %f349, %f380;
	fma.rn.f32 	%f382, %f318, %f350, %f381;
	fma.rn.f32 	%f383, %f319, %f351, %f382;
	fma.rn.f32 	%f384, %f320, %f352, %f383;
	fma.rn.f32 	%f385, %f321, %f353, %f384;
	fma.rn.f32 	%f386, %f322, %f354, %f385;
	fma.rn.f32 	%f387, %f323, %f355, %f386;
	fma.rn.f32 	%f388, %f324, %f356, %f387;
	fma.rn.f32 	%f389, %f325, %f357, %f388;
	fma.rn.f32 	%f390, %f326, %f358, %f389;
	fma.rn.f32 	%f391, %f327, %f359, %f390;
	fma.rn.f32 	%f392, %f328, %f360, %f391;
	fma.rn.f32 	%f393, %f329, %f361, %f392;
	fma.rn.f32 	%f394, %f330, %f362, %f393;
	fma.rn.f32 	%f395, %f331, %f363, %f394;
	fma.rn.f32 	%f396, %f332, %f364, %f395;
	fma.rn.f32 	%f397, %f333, %f365, %f396;
	fma.rn.f32 	%f398, %f334, %f366, %f397;
	fma.rn.f32 	%f399, %f335, %f367, %f398;
	fma.rn.f32 	%f400, %f336, %f368, %f399;
	fma.rn.f32 	%f401, %f337, %f369, %f400;
	ld.shared.f32 	%f402, [%r54+4];
	ld.shared.f32 	%f403, [%r54+88];
	ld.shared.f32 	%f404, [%r54+172];
	ld.shared.f32 	%f405, [%r54+256];
	ld.shared.f32 	%f406, [%r54+340];
	ld.shared.f32 	%f407, [%r54+424];
	ld.shared.f32 	%f408, [%r54+508];
	ld.shared.f32 	%f409, [%r54+592];
	ld.shared.f32 	%f410, [%r54+676];
	ld.shared.f32 	%f411, [%r54+760];
	ld.shared.f32 	%f412, [%r54+844];
	ld.shared.f32 	%f413, [%r54+928];
	ld.shared.f32 	%f414, [%r54+1012];
	ld.shared.f32 	%f415, [%r54+1096];
	ld.shared.f32 	%f416, [%r54+1180];
	ld.shared.f32 	%f417, [%r54+1264];
	ld.shared.f32 	%f418, [%r54+1348];
	ld.shared.f32 	%f419, [%r54+1432];
	ld.shared.f32 	%f420, [%r54+1516];
	ld.shared.f32 	%f421, [%r54+1600];
	ld.shared.f32 	%f422, [%r54+1684];
	ld.shared.f32 	%f423, [%r54+1768];
	ld.shared.f32 	%f424, [%r54+1852];
	ld.shared.f32 	%f425, [%r54+1936];
	ld.shared.f32 	%f426, [%r54+2020];
	ld.shared.f32 	%f427, [%r54+2104];
	ld.shared.f32 	%f428, [%r54+2188];
	ld.shared.f32 	%f429, [%r54+2272];
	ld.shared.f32 	%f430, [%r54+2356];
	ld.shared.f32 	%f431, [%r54+2440];
	ld.shared.f32 	%f432, [%r54+2524];
	ld.shared.f32 	%f433, [%r54+2608];
	ld.shared.f32 	%f434, [_ZZ24default_function_kernel0E13kernel_shared+4];
	ld.shared.f32 	%f435, [_ZZ24default_function_kernel0E13kernel_shared+16];
	ld.shared.f32 	%f436, [_ZZ24default_function_kernel0E13kernel_shared+28];
	ld.shared.f32 	%f437, [_ZZ24default_function_kernel0E13kernel_shared+40];
	ld.shared.f32 	%f438, [_ZZ24default_function_kernel0E13kernel_shared+52];
	ld.shared.f32 	%f439, [_ZZ24default_function_kernel0E13kernel_shared+64];
	ld.shared.f32 	%f440, [_ZZ24default_function_kernel0E13kernel_shared+76];
	ld.shared.f32 	%f441, [_ZZ24default_function_kernel0E13kernel_shared+88];
	ld.shared.f32 	%f442, [_ZZ24default_function_kernel0E13kernel_shared+100];
	ld.shared.f32 	%f443, [_ZZ24default_function_kernel0E13kernel_shared+112];
	ld.shared.f32 	%f444, [_ZZ24default_function_kernel0E13kernel_shared+124];
	ld.shared.f32 	%f445, [_ZZ24default_function_kernel0E13kernel_shared+136];
	ld.shared.f32 	%f446, [_ZZ24default_function_kernel0E13kernel_shared+148];
	ld.shared.f32 	%f447, [_ZZ24default_function_kernel0E13kernel_shared+160];
	ld.shared.f32 	%f448, [_ZZ24default_function_kernel0E13kernel_shared+172];
	ld.shared.f32 	%f449, [_ZZ24default_function_kernel0E13kernel_shared+184];
	ld.shared.f32 	%f450, [_ZZ24default_function_kernel0E13kernel_shared+196];
	ld.shared.f32 	%f451, [_ZZ24default_function_kernel0E13kernel_shared+208];
	ld.shared.f32 	%f452, [_ZZ24default_function_kernel0E13kernel_shared+220];
	ld.shared.f32 	%f453, [_ZZ24default_function_kernel0E13kernel_shared+232];
	ld.shared.f32 	%f454, [_ZZ24default_function_kernel0E13kernel_shared+244];
	ld.shared.f32 	%f455, [_ZZ24default_function_kernel0E13kernel_shared+256];
	ld.shared.f32 	%f456, [_ZZ24default_function_kernel0E13kernel_shared+268];
	ld.shared.f32 	%f457, [_ZZ24default_function_kernel0E13kernel_shared+280];
	ld.shared.f32 	%f458, [_ZZ24default_function_kernel0E13kernel_shared+292];
	ld.shared.f32 	%f459, [_ZZ24default_function_kernel0E13kernel_shared+304];
	ld.shared.f32 	%f460, [_ZZ24default_function_kernel0E13kernel_shared+316];
	ld.shared.f32 	%f461, [_ZZ24default_function_kernel0E13kernel_shared+328];
	ld.shared.f32 	%f462, [_ZZ24default_function_kernel0E13kernel_shared+340];
	ld.shared.f32 	%f463, [_ZZ24default_function_kernel0E13kernel_shared+352];
	ld.shared.f32 	%f464, [_ZZ24default_function_kernel0E13kernel_shared+364];
	ld.shared.f32 	%f465, [_ZZ24default_function_kernel0E13kernel_shared+376];
	fma.rn.f32 	%f466, %f402, %f434, %f401;
	fma.rn.f32 	%f467, %f403, %f435, %f466;
	fma.rn.f32 	%f468, %f404, %f436, %f467;
	fma.rn.f32 	%f469, %f405, %f437, %f468;
	fma.rn.f32 	%f470, %f406, %f438, %f469;
	fma.rn.f32 	%f471, %f407, %f439, %f470;
	fma.rn.f32 	%f472, %f408, %f440, %f471;
	fma.rn.f32 	%f473, %f409, %f441, %f472;
	fma.rn.f32 	%f474, %f410, %f442, %f473;
	fma.rn.f32 	%f475, %f411, %f443, %f474;
	fma.rn.f32 	%f476, %f412, %f444, %f475;
	fma.rn.f32 	%f477, %f413, %f445, %f476;
	fma.rn.f32 	%f478, %f414, %f446, %f477;
	fma.rn.f32 	%f479, %f415, %f447, %f478;
	fma.rn.f32 	%f480, %f416, %f448, %f479;
	fma.rn.f32 	%f481, %f417, %f449, %f480;
	fma.rn.f32 	%f482, %f418, %f450, %f481;
	fma.rn.f32 	%f483, %f419, %f451, %f482;
	fma.rn.f32 	%f484, %f420, %f452, %f483;
	fma.rn.f32 	%f485, %f421, %f453, %f484;
	fma.rn.f32 	%f486, %f422, %f454, %f485;
	fma.rn.f32 	%f487, %f423, %f455, %f486;
	fma.rn.f32 	%f488, %f424, %f456, %f487;
	fma.rn.f32 	%f489, %f425, %f457, %f488;
	fma.rn.f32 	%f490, %f426, %f458, %f489;
	fma.rn.f32 	%f491, %f427, %f459, %f490;
	fma.rn.f32 	%f492, %f428, %f460, %f491;
	fma.rn.f32 	%f493, %f429, %f461, %f492;
	fma.rn.f32 	%f494, %f430, %f462, %f493;
	fma.rn.f32 	%f495, %f431, %f463, %f494;
	fma.rn.f32 	%f496, %f432, %f464, %f495;
	fma.rn.f32 	%f497, %f433, %f465, %f496;
	ld.shared.f32 	%f498, [%r54+8];
	ld.shared.f32 	%f499, [%r54+92];
	ld.shared.f32 	%f500, [%r54+176];
	ld.shared.f32 	%f501, [%r54+260];
	ld.shared.f32 	%f502, [%r54+344];
	ld.shared.f32 	%f503, [%r54+428];
	ld.shared.f32 	%f504, [%r54+512];
	ld.shared.f32 	%f505, [%r54+596];
	ld.shared.f32 	%f506, [%r54+680];
	ld.shared.f32 	%f507, [%r54+764];
	ld.shared.f32 	%f508, [%r54+848];
	ld.shared.f32 	%f509, [%r54+932];
	ld.shared.f32 	%f510, [%r54+1016];
	ld.shared.f32 	%f511, [%r54+1100];
	ld.shared.f32 	%f512, [%r54+1184];
	ld.shared.f32 	%f513, [%r54+1268];
	ld.shared.f32 	%f514, [%r54+1352];
	ld.shared.f32 	%f515, [%r54+1436];
	ld.shared.f32 	%f516, [%r54+1520];
	ld.shared.f32 	%f517, [%r54+1604];
	ld.shared.f32 	%f518, [%r54+1688];
	ld.shared.f32 	%f519, [%r54+1772];
	ld.shared.f32 	%f520, [%r54+1856];
	ld.shared.f32 	%f521, [%r54+1940];
	ld.shared.f32 	%f522, [%r54+2024];
	ld.shared.f32 	%f523, [%r54+2108];
	ld.shared.f32 	%f524, [%r54+2192];
	ld.shared.f32 	%f525, [%r54+2276];
	ld.shared.f32 	%f526, [%r54+2360];
	ld.shared.f32 	%f527, [%r54+2444];
	ld.shared.f32 	%f528, [%r54+2528];
	ld.shared.f32 	%f529, [%r54+2612];
	ld.shared.f32 	%f530, [_ZZ24default_function_kernel0E13kernel_shared+8];
	ld.shared.f32 	%f531, [_ZZ24default_function_kernel0E13kernel_shared+20];
	ld.shared.f32 	%f532, [_ZZ24default_function_kernel0E13kernel_shared+32];
	ld.shared.f32 	%f533, [_ZZ24default_function_kernel0E13kernel_shared+44];
	ld.shared.f32 	%f534, [_ZZ24default_function_kernel0E13kernel_shared+56];
	ld.shared.f32 	%f535, [_ZZ24default_function_kernel0E13kernel_shared+68];
	ld.shared.f32 	%f536, [_ZZ24default_function_kernel0E13kernel_shared+80];
	ld.shared.f32 	%f537, [_ZZ24default_function_kernel0E13kernel_shared+92];
	ld.shared.f32 	%f538, [_ZZ24default_function_kernel0E13kernel_shared+104];
	ld.shared.f32 	%f539, [_ZZ24default_function_kernel0E13kernel_shared+116];
	ld.shared.f32 	%f540, [_ZZ24default_function_kernel0E13kernel_shared+128];
	ld.shared.f32 	%f541, [_ZZ24default_function_kernel0E13kernel_shared+140];
	ld.shared.f32 	%f542, [_ZZ24default_function_kernel0E13kernel_shared+152];
	ld.shared.f32 	%f543, [_ZZ24default_function_kernel0E13kernel_shared+164];
	ld.shared.f32 	%f544, [_ZZ24default_function_kernel0E13kernel_shared+176];
	ld.shared.f32 	%f545, [_ZZ24default_function_kernel0E13kernel_shared+188];
	ld.shared.f32 	%f546, [_ZZ24default_function_kernel0E13kernel_shared+200];
	ld.shared.f32 	%f547, [_ZZ24default_function_kernel0E13kernel_shared+212];
	ld.shared.f32 	%f548, [_ZZ24default_function_kernel0E13kernel_shared+224];
	ld.shared.f32 	%f549, [_ZZ24default_function_kernel0E13kernel_shared+236];
	ld.shared.f32 	%f550, [_ZZ24default_function_kernel0E13kernel_shared+248];
	ld.shared.f32 	%f551, [_ZZ24default_function_kernel0E13kernel_shared+260];
	ld.shared.f32 	%f552, [_ZZ24default_function_kernel0E13kernel_shared+272];
	ld.shared.f32 	%f553, [_ZZ24default_function_kernel0E13kernel_shared+284];
	ld.shared.f32 	%f554, [_ZZ24default_function_kernel0E13kernel_shared+296];
	ld.shared.f32 	%f555, [_ZZ24default_function_kernel0E13kernel_shared+308];
	ld.shared.f32 	%f556, [_ZZ24default_function_kernel0E13kernel_shared+320];
	ld.shared.f32 	%f557, [_ZZ24default_function_kernel0E13kernel_shared+332];
	ld.shared.f32 	%f558, [_ZZ24default_function_kernel0E13kernel_shared+344];
	ld.shared.f32 	%f559, [_ZZ24default_function_kernel0E13kernel_shared+356];
	ld.shared.f32 	%f560, [_ZZ24default_function_kernel0E13kernel_shared+368];
	ld.shared.f32 	%f561, [_ZZ24default_function_kernel0E13kernel_shared+380];
	fma.rn.f32 	%f562, %f498, %f530, %f497;
	fma.rn.f32 	%f563, %f499, %f531, %f562;
	fma.rn.f32 	%f564, %f500, %f532, %f563;
	fma.rn.f32 	%f565, %f501, %f533, %f564;
	fma.rn.f32 	%f566, %f502, %f534, %f565;
	fma.rn.f32 	%f567, %f503, %f535, %f566;
	fma.rn.f32 	%f568, %f504, %f536, %f567;
	fma.rn.f32 	%f569, %f505, %f537, %f568;
	fma.rn.f32 	%f570, %f506, %f538, %f569;
	fma.rn.f32 	%f571, %f507, %f539, %f570;
	fma.rn.f32 	%f572, %f508, %f540, %f571;
	fma.rn.f32 	%f573, %f509, %f541, %f572;
	fma.rn.f32 	%f574, %f510, %f542, %f573;
	fma.rn.f32 	%f575, %f511, %f543, %f574;
	fma.rn.f32 	%f576, %f512, %f544, %f575;
	fma.rn.f32 	%f577, %f513, %f545, %f576;
	fma.rn.f32 	%f578, %f514, %f546, %f577;
	fma.rn.f32 	%f579, %f515, %f547, %f578;
	fma.rn.f32 	%f580, %f516, %f548, %f579;
	fma.rn.f32 	%f581, %f517, %f549, %f580;
	fma.rn.f32 	%f582, %f518, %f550, %f581;
	fma.rn.f32 	%f583, %f519, %f551, %f582;
	fma.rn.f32 	%f584, %f520, %f552, %f583;
	fma.rn.f32 	%f585, %f521, %f553, %f584;
	fma.rn.f32 	%f586, %f522, %f554, %f585;
	fma.rn.f32 	%f587, %f523, %f555, %f586;
	fma.rn.f32 	%f588, %f524, %f556, %f587;
	fma.rn.f32 	%f589, %f525, %f557, %f588;
	fma.rn.f32 	%f590, %f526, %f558, %f589;
	fma.rn.f32 	%f591, %f527, %f559, %f590;
	fma.rn.f32 	%f592, %f528, %f560, %f591;
	fma.rn.f32 	%f593, %f529, %f561, %f592;
	add.s32 	%r286, %r286, 1;
	setp.ne.s32 	%p387, %r286, 3;
	@%p387 bra 	$L__BB0_1;
	cvta.to.global.u64 	%rd41, %rd5;
	mad.lo.s32 	%r284, %r1, -217, %r57;
	mad.lo.s32 	%r285, %r4, 49, %r284;
	mul.wide.u32 	%rd42, %r285, 4;
	add.s64 	%rd43, %rd41, %rd42;
	st.global.f32 	[%rd43], %f593;
	ret;

}


// ===== COMPILED SASS (sm_100) =====

	.target	sm_100

	.elftype	@"ET_EXEC"


//--------------------- .note.nv.tkinfo           --------------------------
	.section	.note.nv.tkinfo,"",@"SHT_NOTE"
	.sectionflags	@"SHF_NOTE_NV_TKINFO"
	.tkinfo
        /*0018*/ 	.word	0x00000002
        /*0030*/ 	.string	""
        /*0030*/ 	.string	"ptxas"
        /*0030*/ 	.string	"Cuda compilation tools, release 13.0, V13.0.88"
        /*0030*/ 	.string	"Build cuda_13.0.r13.0/compiler.36424714_0"
        /*0030*/ 	.string	"-arch sm_100 -m 64 "



//--------------------- .note.nv.cuinfo           --------------------------
	.section	.note.nv.cuinfo,"",@"SHT_NOTE"
	.sectionflags	@"SHF_NOTE_NV_CUINFO"
        /*0018*/ 	.short	0x0002
        /*001a*/ 	.short	0x0064
        /*001c*/ 	.short	0x0082
	.zero		2


//--------------------- .nv.info                  --------------------------
	.section	.nv.info,"",@"SHT_CUDA_INFO"
	.align	4


	//----- nvinfo : EIATTR_REGCOUNT
	.align		4
        /*0000*/ 	.byte	0x04, 0x2f
        /*0002*/ 	.short	(.L_1 - .L_0)
	.align		4
.L_0:
        /*0004*/ 	.word	index@(default_function_kernel0)
        /*0008*/ 	.word	0x000000a8


	//----- nvinfo : EIATTR_FRAME_SIZE
	.align		4
.L_1:
        /*000c*/ 	.byte	0x04, 0x11
        /*000e*/ 	.short	(.L_3 - .L_2)
	.align		4
.L_2:
        /*0010*/ 	.word	index@(default_function_kernel0)
        /*0014*/ 	.word	0x00000000


	//----- nvinfo : EIATTR_MIN_STACK_SIZE
	.align		4
.L_3:
        /*0018*/ 	.byte	0x04, 0x12
        /*001a*/ 	.short	(.L_5 - .L_4)
	.align		4
.L_4:
        /*001c*/ 	.word	index@(default_function_kernel0)
        /*0020*/ 	.word	0x00000000
.L_5:


//--------------------- .nv.compat                --------------------------
	.section	.nv.compat,"",@"SHT_CUDA_COMPAT_INFO"
	.align	4
        /*0000*/ 	.byte	0x02, 0x09, 0x00, 0x00, 0x02, 0x02, 0x01, 0x00, 0x02, 0x05, 0x05, 0x00, 0x03, 0x07, 0x01, 0x01
        /*0010*/ 	.byte	0x02, 0x03, 0x00, 0x00, 0x02, 0x06, 0x01, 0x00, 0x04, 0x0b, 0x08, 0x00, 0x09, 0x00, 0x00, 0x00
        /*0020*/ 	.byte	0x00, 0x00, 0x00, 0x00


//--------------------- .nv.info.default_function_kernel0 --------------------------
	.section	.nv.info.default_function_kernel0,"",@"SHT_CUDA_INFO"
	.sectionflags	@""
	.align	4


	//----- nvinfo : EIATTR_CUDA_API_VERSION
	.align		4
        /*0000*/ 	.byte	0x04, 0x37
        /*0002*/ 	.short	(.L_7 - .L_6)
.L_6:
        /*0004*/ 	.word	0x00000082


	//----- nvinfo : EIATTR_KPARAM_INFO
	.align		4
.L_7:
        /*0008*/ 	.byte	0x04, 0x17
        /*000a*/ 	.short	(.L_9 - .L_8)
.L_8:
        /*000c*/ 	.word	0x00000000
        /*0010*/ 	.short	0x0002
        /*0012*/ 	.short	0x0010
        /*0014*/ 	.byte	0x00, 0xf5, 0x21, 0x00


	//----- nvinfo : EIATTR_KPARAM_INFO
	.align		4
.L_9:
        /*0018*/ 	.byte	0x04, 0x17
        /*001a*/ 	.short	(.L_11 - .L_10)
.L_10:
        /*001c*/ 	.word	0x00000000
        /*0020*/ 	.short	0x0001
        /*0022*/ 	.short	0x0008
        /*0024*/ 	.byte	0x00, 0xf5, 0x21, 0x00


	//----- nvinfo : EIATTR_KPARAM_INFO
	.align		4
.L_11:
        /*0028*/ 	.byte	0x04, 0x17
        /*002a*/ 	.short	(.L_13 - .L_12)
.L_12:
        /*002c*/ 	.word	0x00000000
        /*0030*/ 	.short	0x0000
        /*0032*/ 	.short	0x0000
        /*0034*/ 	.byte	0x00, 0xf5, 0x21, 0x00


	//----- nvinfo : EIATTR_SPARSE_MMA_MASK
	.align		4
.L_13:
        /*0038*/ 	.byte	0x03, 0x50
        /*003a*/ 	.short	0x0000


	//----- nvinfo : EIATTR_MAXREG_COUNT
	.align		4
        /*003c*/ 	.byte	0x03, 0x1b
        /*003e*/ 	.short	0x00ff


	//----- nvinfo : EIATTR_NUM_BARRIERS
	.align		4
        /*0040*/ 	.byte	0x02, 0x4c
        /*0042*/ 	.byte	0x01
	.zero		1


	//----- nvinfo : EIATTR_MERCURY_ISA_VERSION
	.align		4
        /*0044*/ 	.byte	0x03, 0x5f
        /*0046*/ 	.short	0x0101


	//----- nvinfo : EIATTR_VRC_CTA_INIT_COUNT
	.align		4
        /*0048*/ 	.byte	0x02, 0x4a
	.zero		1
	.zero		1


	//----- nvinfo : EIATTR_EXIT_INSTR_OFFSETS
	.align		4
        /*004c*/ 	.byte	0x04, 0x1c
        /*004e*/ 	.short	(.L_15 - .L_14)


	//   ....[0]....
.L_14:
        /*0050*/ 	.word	0x00004f70


	//----- nvinfo : EIATTR_CRS_STACK_SIZE
	.align		4
.L_15:
        /*0054*/ 	.byte	0x04, 0x1e
        /*0056*/ 	.short	(.L_17 - .L_16)
.L_16:
        /*0058*/ 	.word	0x00000000


	//----- nvinfo : EIATTR_CBANK_PARAM_SIZE
	.align		4
.L_17:
        /*005c*/ 	.byte	0x03, 0x19
        /*005e*/ 	.short	0x0018


	//----- nvinfo : EIATTR_PARAM_CBANK
	.align		4
        /*0060*/ 	.byte	0x04, 0x0a
        /*0062*/ 	.short	(.L_19 - .L_18)
	.align		4
.L_18:
        /*0064*/ 	.word	index@(.nv.constant0.default_function_kernel0)
        /*0068*/ 	.short	0x0380
        /*006a*/ 	.short	0x0018


	//----- nvinfo : EIATTR_SW_WAR
	.align		4
.L_19:
        /*006c*/ 	.byte	0x04, 0x36
        /*006e*/ 	.short	(.L_21 - .L_20)
.L_20:
        /*0070*/ 	.word	0x00000008
.L_21:


//--------------------- .nv.callgraph             --------------------------
	.section	.nv.callgraph,"",@"SHT_CUDA_CALLGRAPH"
	.align	4
	.sectionentsize	8
	.align		4
        /*0000*/ 	.word	0x00000000
	.align		4
        /*0004*/ 	.word	0xffffffff
	.align		4
        /*0008*/ 	.word	0x00000000
	.align		4
        /*000c*/ 	.word	0xfffffffe
	.align		4
        /*0010*/ 	.word	0x00000000
	.align		4
        /*0014*/ 	.word	0xfffffffd
	.align		4
        /*0018*/ 	.word	0x00000000
	.align		4
        /*001c*/ 	.word	0xfffffffc


//--------------------- .text.default_function_kernel0 --------------------------
	.section	.text.default_function_kernel0,"ax",@progbits
	.align	128
        .global         default_function_kernel0
        .type           default_function_kernel0,@function
        .size           default_function_kernel0,(.L_x_6 - default_function_kernel0)
        .other          default_function_kernel0,@"STO_CUDA_ENTRY STV_DEFAULT"
default_function_kernel0:
.text.default_function_kernel0:
[----:B------:R-:W-:Y:S01]  /*0000*/  LDC R1, c[0x0][0x37c] ;  /* 0x0000df00ff017b82 */ /* 0x000fe20000000800 */
[----:B------:R-:W0:Y:S01]  /*0010*/  S2R R115, SR_TID.Y ;  /* 0x0000000000737919 */ /* 0x000e220000002200 */
[----:B------:R-:W-:Y:S01]  /*0020*/  IMAD.MOV.U32 R103, RZ, RZ, RZ ;  /* 0x000000ffff677224 */ /* 0x000fe200078e00ff */
[----:B------:R-:W1:Y:S01]  /*0030*/  LDCU.64 UR4, c[0x0][0x358] ;  /* 0x00006b00ff0477ac */ /* 0x000e620008000a00 */
[----:B------:R-:W2:Y:S01]  /*0040*/  S2R R5, SR_CgaCtaId ;  /* 0x0000000000057919 */ /* 0x000ea20000008800 */
[----:B------:R-:W3:Y:S01]  /*0050*/  LDCU.64 UR6, c[0x0][0x380] ;  /* 0x00007000ff0677ac */ /* 0x000ee20008000a00 */
[C---:B0-----:R-:W-:Y:S01]  /*0060*/  IMAD R8, R115.reuse, 0xe, RZ ;  /* 0x0000000e73087824 */ /* 0x041fe200078e02ff */
[----:B------:R-:W-:-:S03]  /*0070*/  SHF.L.U32 R19, R115, 0x5, RZ ;  /* 0x0000000573137819 */ /* 0x000fc600000006ff */
[C---:B------:R-:W-:Y:S02]  /*0080*/  VIADD R2, R8.reuse, 0x1 ;  /* 0x0000000108027836 */ /* 0x040fe40000000000 */
[C---:B------:R-:W-:Y:S02]  /*0090*/  VIADD R4, R8.reuse, 0x2 ;  /* 0x0000000208047836 */ /* 0x040fe40000000000 */
[----:B------:R-:W-:Y:S01]  /*00a0*/  VIADD R10, R8, 0x5 ;  /* 0x00000005080a7836 */ /* 0x000fe20000000000 */
[----:B------:R-:W-:Y:S01]  /*00b0*/  LOP3.LUT R0, R2, 0xff, RZ, 0xc0, !PT ;  /* 0x000000ff02007812 */ /* 0x000fe200078ec0ff */
[C---:B------:R-:W-:Y:S02]  /*00c0*/  VIADD R12, R8.reuse, 0x6 ;  /* 0x00000006080c7836 */ /* 0x040fe40000000000 */
[----:B------:R-:W-:Y:S01]  /*00d0*/  VIADD R16, R8, 0xa ;  /* 0x0000000a08107836 */ /* 0x000fe20000000000 */
[----:B------:R-:W-:Y:S01]  /*00e0*/  LOP3.LUT R11, R10, 0xff, RZ, 0xc0, !PT ;  /* 0x000000ff0a0b7812 */ /* 0x000fe200078ec0ff */
[----:B------:R-:W-:Y:S01]  /*00f0*/  IMAD R0, R0, 0xab, RZ ;  /* 0x000000ab00007824 */ /* 0x000fe200078e02ff */
[----:B------:R-:W-:Y:S01]  /*0100*/  LOP3.LUT R13, R12, 0xfe, RZ, 0xc0, !PT ;  /* 0x000000fe0c0d7812 */ /* 0x000fe200078ec0ff */
[----:B------:R-:W-:Y:S01]  /*0110*/  VIADD R20, R8, 0xb ;  /* 0x0000000b08147836 */ /* 0x000fe20000000000 */
[----:B------:R-:W-:Y:S01]  /*0120*/  LOP3.LUT R17, R16, 0xfe, RZ, 0xc0, !PT ;  /* 0x000000fe10117812 */ /* 0x000fe200078ec0ff */
[----:B------:R-:W-:Y:S01]  /*0130*/  IMAD R11, R11, 0xab, RZ ;  /* 0x000000ab0b0b7824 */ /* 0x000fe200078e02ff */
[----:B------:R-:W-:Y:S01]  /*0140*/  SHF.R.U32.HI R113, RZ, 0x9, R0 ;  /* 0x00000009ff717819 */ /* 0x000fe20000011600 */
[----:B------:R-:W-:Y:S01]  /*0150*/  IMAD R13, R13, 0xab, RZ ;  /* 0x000000ab0d0d7824 */ /* 0x000fe200078e02ff */
[----:B------:R-:W-:Y:S01]  /*0160*/  MOV R0, 0x400 ;  /* 0x0000040000007802 */ /* 0x000fe20000000f00 */
[----:B------:R-:W-:Y:S01]  /*0170*/  IMAD R17, R17, 0xab, RZ ;  /* 0x000000ab11117824 */ /* 0x000fe200078e02ff */
[----:B------:R-:W-:Y:S01]  /*0180*/  PRMT R3, R113, 0x9910, RZ ;  /* 0x0000991071037816 */ /* 0x000fe200000000ff */
[----:B------:R-:W-:Y:S01]  /*0190*/  VIADD R21, R8, 0xc ;  /* 0x0000000c08157836 */ /* 0x000fe20000000000 */
[----:B------:R-:W-:Y:S01]  /*01a0*/  SHF.R.U32.HI R109, RZ, 0x9, R11 ;  /* 0x00000009ff6d7819 */ /* 0x000fe2000001160b */
[----:B------:R-:W-:Y:S01]  /*01b0*/  VIADD R0, R0, 0xa80 ;  /* 0x00000a8000007836 */ /* 0x000fe20000000000 */
[----:B------:R-:W-:Y:S01]  /*01c0*/  SHF.R.U32.HI R108, RZ, 0x9, R13 ;  /* 0x00000009ff6c7819 */ /* 0x000fe2000001160d */
[----:B------:R-:W-:Y:S01]  /*01d0*/  IMAD R3, R3, 0x3, RZ ;  /* 0x0000000303037824 */ /* 0x000fe200078e02ff */
[----:B------:R-:W-:Y:S01]  /*01e0*/  PRMT R11, R109, 0x9910, RZ ;  /* 0x000099106d0b7816 */ /* 0x000fe200000000ff */
[----:B------:R-:W-:Y:S01]  /*01f0*/  VIADD R22, R8, 0xd ;  /* 0x0000000d08167836 */ /* 0x000fe20000000000 */
[----:B--2---:R-:W-:Y:S01]  /*0200*/  LEA R0, R5, R0, 0x18 ;  /* 0x0000000005007211 */ /* 0x004fe200078ec0ff */
[----:B------:R-:W-:Y:S01]  /*0210*/  IMAD.MOV R3, RZ, RZ, -R3 ;  /* 0x000000ffff037224 */ /* 0x000fe200078e0a03 */
[----:B------:R-:W-:Y:S01]  /*0220*/  PRMT R14, R108, 0x9910, RZ ;  /* 0x000099106c0e7816 */ /* 0x000fe200000000ff */
[----:B------:R-:W-:Y:S01]  /*0230*/  VIADD R5, R8, 0x3 ;  /* 0x0000000308057836 */ /* 0x000fe20000000000 */
[----:B------:R-:W-:Y:S01]  /*0240*/  SHF.R.U32.HI R104, RZ, 0x9, R17 ;  /* 0x00000009ff687819 */ /* 0x000fe20000011611 */
[----:B------:R-:W-:Y:S01]  /*0250*/  VIADD R137, R19, 0xf ;  /* 0x0000000f13897836 */ /* 0x000fe20000000000 */
[----:B------:R-:W-:Y:S01]  /*0260*/  PRMT R7, R3, 0x7710, RZ ;  /* 0x0000771003077816 */ /* 0x000fe200000000ff */
[C---:B------:R-:W-:Y:S01]  /*0270*/  VIADD R135, R19.reuse, 0x10 ;  /* 0x0000001013877836 */ /* 0x040fe20000000000 */
[----:B------:R-:W-:Y:S01]  /*0280*/  LOP3.LUT R3, R4, 0xfe, RZ, 0xc0, !PT ;  /* 0x000000fe04037812 */ /* 0x000fe200078ec0ff */
[----:B------:R-:W-:Y:S01]  /*0290*/  VIADD R133, R19, 0x11 ;  /* 0x0000001113857836 */ /* 0x000fe20000000000 */
[----:B------:R-:W-:Y:S01]  /*02a0*/  LOP3.LUT R6, R5, 0xff, RZ, 0xc0, !PT ;  /* 0x000000ff05067812 */ /* 0x000fe200078ec0ff */
[----:B------:R-:W-:-:S02]  /*02b0*/  IMAD.IADD R2, R2, 0x1, R7 ;  /* 0x0000000102027824 */ /* 0x000fc400078e0207 */
[----:B------:R-:W-:Y:S02]  /*02c0*/  VIADD R7, R8, 0x4 ;  /* 0x0000000408077836 */ /* 0x000fe40000000000 */
[----:B------:R-:W-:Y:S01]  /*02d0*/  IMAD R3, R3, 0xab, RZ ;  /* 0x000000ab03037824 */ /* 0x000fe200078e02ff */
[----:B------:R-:W-:Y:S01]  /*02e0*/  LOP3.LUT R2, R2, 0xff, RZ, 0xc0, !PT ;  /* 0x000000ff02027812 */ /* 0x000fe200078ec0ff */
[----:B------:R-:W-:Y:S01]  /*02f0*/  IMAD R6, R6, 0xab, RZ ;  /* 0x000000ab06067824 */ /* 0x000fe200078e02ff */
[----:B------:R-:W-:Y:S01]  /*0300*/  LOP3.LUT R9, R7, 0xfe, RZ, 0xc0, !PT ;  /* 0x000000fe07097812 */ /* 0x000fe200078ec0ff */
[C---:B------:R-:W-:Y:S01]  /*0310*/  VIADD R131, R19.reuse, 0x12 ;  /* 0x0000001213837836 */ /* 0x040fe20000000000 */
[----:B------:R-:W-:Y:S01]  /*0320*/  SHF.R.U32.HI R112, RZ, 0x9, R3 ;  /* 0x00000009ff707819 */ /* 0x000fe20000011603 */
[----:B------:R-:W-:Y:S01]  /*0330*/  VIADD R129, R19, 0x13 ;  /* 0x0000001313817836 */ /* 0x000fe20000000000 */
[----:B------:R-:W-:Y:S01]  /*0340*/  SHF.R.U32.HI R111, RZ, 0x9, R6 ;  /* 0x00000009ff6f7819 */ /* 0x000fe20000011606 */
[----:B------:R-:W-:Y:S01]  /*0350*/  IMAD R9, R9, 0xab, RZ ;  /* 0x000000ab09097824 */ /* 0x000fe200078e02ff */
[----:B------:R-:W-:Y:S01]  /*0360*/  PRMT R3, R112, 0x9910, RZ ;  /* 0x0000991070037816 */ /* 0x000fe200000000ff */
[----:B------:R-:W-:Y:S01]  /*0370*/  VIADD R127, R19, 0x14 ;  /* 0x00000014137f7836 */ /* 0x000fe20000000000 */
[----:B------:R-:W-:Y:S01]  /*0380*/  PRMT R6, R111, 0x9910, RZ ;  /* 0x000099106f067816 */ /* 0x000fe200000000ff */
[----:B------:R-:W-:Y:S01]  /*0390*/  VIADD R126, R19, 0x15 ;  /* 0x00000015137e7836 */ /* 0x000fe20000000000 */
[----:B------:R-:W-:Y:S01]  /*03a0*/  SHF.R.U32.HI R110, RZ, 0x9, R9 ;  /* 0x00000009ff6e7819 */ /* 0x000fe20000011609 */
[----:B------:R-:W-:-:S02]  /*03b0*/  IMAD R3, R3, 0x3, RZ ;  /* 0x0000000303037824 */ /* 0x000fc400078e02ff */
[----:B------:R-:W-:Y:S01]  /*03c0*/  VIADD R117, R19, 0x16 ;  /* 0x0000001613757836 */ /* 0x000fe20000000000 */
[----:B------:R-:W-:Y:S01]  /*03d0*/  PRMT R9, R110, 0x9910, RZ ;  /* 0x000099106e097816 */ /* 0x000fe200000000ff */
[----:B------:R-:W-:Y:S02]  /*03e0*/  IMAD.MOV R13, RZ, RZ, -R3 ;  /* 0x000000ffff0d7224 */ /* 0x000fe400078e0a03 */
[----:B------:R-:W-:Y:S02]  /*03f0*/  IMAD R3, R6, 0x3, RZ ;  /* 0x0000000306037824 */ /* 0x000fe400078e02ff */
[----:B------:R-:W-:Y:S01]  /*0400*/  IMAD R6, R9, 0x3, RZ ;  /* 0x0000000309067824 */ /* 0x000fe200078e02ff */
[----:B------:R-:W-:Y:S01]  /*0410*/  PRMT R13, R13, 0x7710, RZ ;  /* 0x000077100d0d7816 */ /* 0x000fe200000000ff */
[----:B------:R-:W-:Y:S02]  /*0420*/  IMAD R9, R11, 0x3, RZ ;  /* 0x000000030b097824 */ /* 0x000fe400078e02ff */
[----:B------:R-:W-:-:S02]  /*0430*/  IMAD R11, R14, 0x3, RZ ;  /* 0x000000030e0b7824 */ /* 0x000fc400078e02ff */
[----:B------:R-:W-:Y:S02]  /*0440*/  IMAD.MOV R3, RZ, RZ, -R3 ;  /* 0x000000ffff037224 */ /* 0x000fe400078e0a03 */
[----:B------:R-:W-:Y:S02]  /*0450*/  IMAD.MOV R14, RZ, RZ, -R6 ;  /* 0x000000ffff0e7224 */ /* 0x000fe400078e0a06 */
[----:B------:R-:W-:Y:S01]  /*0460*/  IMAD.MOV R9, RZ, RZ, -R9 ;  /* 0x000000ffff097224 */ /* 0x000fe200078e0a09 */
[----:B------:R-:W-:Y:S01]  /*0470*/  PRMT R6, R3, 0x7710, RZ ;  /* 0x0000771003067816 */ /* 0x000fe200000000ff */
[----:B------:R-:W-:Y:S01]  /*0480*/  IMAD.MOV R11, RZ, RZ, -R11 ;  /* 0x000000ffff0b7224 */ /* 0x000fe200078e0a0b */
[----:B------:R-:W-:Y:S01]  /*0490*/  PRMT R14, R14, 0x7710, RZ ;  /* 0x000077100e0e7816 */ /* 0x000fe200000000ff */
[----:B------:R-:W-:Y:S01]  /*04a0*/  IMAD.IADD R4, R4, 0x1, R13 ;  /* 0x0000000104047824 */ /* 0x000fe200078e020d */
[----:B------:R-:W-:Y:S01]  /*04b0*/  PRMT R3, R9, 0x7710, RZ ;  /* 0x0000771009037816 */ /* 0x000fe200000000ff */
[----:B------:R-:W-:Y:S01]  /*04c0*/  IMAD.IADD R5, R5, 0x1, R6 ;  /* 0x0000000105057824 */ /* 0x000fe200078e0206 */
[----:B------:R-:W-:Y:S01]  /*04d0*/  PRMT R9, R11, 0x7710, RZ ;  /* 0x000077100b097816 */ /* 0x000fe200000000ff */
[----:B------:R-:W-:-:S02]  /*04e0*/  IMAD.IADD R6, R7, 0x1, R14 ;  /* 0x0000000107067824 */ /* 0x000fc400078e020e */
[----:B------:R-:W-:Y:S02]  /*04f0*/  IMAD.IADD R7, R10, 0x1, R3 ;  /* 0x000000010a077824 */ /* 0x000fe400078e0203 */
[----:B------:R-:W-:Y:S02]  /*0500*/  VIADD R14, R8, 0x9 ;  /* 0x00000009080e7836 */ /* 0x000fe40000000000 */
[----:B------:R-:W-:Y:S01]  /*0510*/  IMAD.IADD R3, R12, 0x1, R9 ;  /* 0x000000010c037824 */ /* 0x000fe200078e0209 */
[C---:B------:R-:W-:Y:S01]  /*0520*/  LOP3.LUT R9, R8.reuse, 0xfe, RZ, 0xc0, !PT ;  /* 0x000000fe08097812 */ /* 0x040fe200078ec0ff */
[----:B------:R-:W-:Y:S01]  /*0530*/  VIADD R12, R8, 0x7 ;  /* 0x00000007080c7836 */ /* 0x000fe20000000000 */
[----:B------:R-:W-:Y:S01]  /*0540*/  LOP3.LUT R15, R14, 0xff, RZ, 0xc0, !PT ;  /* 0x000000ff0e0f7812 */ /* 0x000fe200078ec0ff */
[----:B------:R-:W-:Y:S01]  /*0550*/  VIADD R11, R8, 0x8 ;  /* 0x00000008080b7836 */ /* 0x000fe20000000000 */
[----:B------:R-:W-:Y:S01]  /*0560*/  LOP3.LUT R3, R3, 0xff, RZ, 0xc0, !PT ;  /* 0x000000ff03037812 */ /* 0x000fe200078ec0ff */
[----:B------:R-:W-:Y:S01]  /*0570*/  IMAD R9, R9, 0xab, RZ ;  /* 0x000000ab09097824 */ /* 0x000fe200078e02ff */
[----:B------:R-:W-:Y:S01]  /*0580*/  LOP3.LUT R10, R12, 0xff, RZ, 0xc0, !PT ;  /* 0x000000ff0c0a7812 */ /* 0x000fe200078ec0ff */
[----:B------:R-:W-:Y:S01]  /*0590*/  IMAD R15, R15, 0xab, RZ ;  /* 0x000000ab0f0f7824 */ /* 0x000fe200078e02ff */
[----:B------:R-:W-:Y:S01]  /*05a0*/  LOP3.LUT R13, R11, 0xfe, RZ, 0xc0, !PT ;  /* 0x000000fe0b0d7812 */ /* 0x000fe200078ec0ff */
[----:B------:R-:W-:Y:S01]  /*05b0*/  VIADD R119, R19, 0x17 ;  /* 0x0000001713777836 */ /* 0x000fe20000000000 */
[----:B------:R-:W-:Y:S01]  /*05c0*/  SHF.R.U32.HI R114, RZ, 0x9, R9 ;  /* 0x00000009ff727819 */ /* 0x000fe20000011609 */
[----:B------:R-:W-:Y:S01]  /*05d0*/  IMAD R10, R10, 0xab, RZ ;  /* 0x000000ab0a0a7824 */ /* 0x000fe200078e02ff */
[----:B------:R-:W-:Y:S01]  /*05e0*/  SHF.R.U32.HI R105, RZ, 0x9, R15 ;  /* 0x00000009ff697819 */ /* 0x000fe2000001160f */
[----:B------:R-:W-:Y:S01]  /*05f0*/  IMAD R13, R13, 0xab, RZ ;  /* 0x000000ab0d0d7824 */ /* 0x000fe200078e02ff */
[----:B------:R-:W-:Y:S01]  /*0600*/  PRMT R15, R104, 0x9910, RZ ;  /* 0x00009910680f7816 */ /* 0x000fe200000000ff */
        /* <DEDUP_REMOVED lines=8> */
[----:B------:R-:W-:Y:S01]  /*0690*/  IMAD.MOV R15, RZ, RZ, -R15 ;  /* 0x000000ffff0f7224 */ /* 0x000fe200078e0a0f */
[----:B------:R-:W-:Y:S01]  /*06a0*/  PRMT R17, R114, 0x9910, RZ ;  /* 0x0000991072117816 */ /* 0x000fe200000000ff */
[----:B------:R-:W-:Y:S01]  /*06b0*/  IMAD R13, R13, 0x3, RZ ;  /* 0x000000030d0d7824 */ /* 0x000fe200078e02ff */
[----:B------:R-:W-:Y:S01]  /*06c0*/  PRMT R10, R106, 0x9910, RZ ;  /* 0x000099106a0a7816 */ /* 0x000fe200000000ff */
[----:B------:R-:W-:Y:S01]  /*06d0*/  IMAD R9, R9, 0x3, RZ ;  /* 0x0000000309097824 */ /* 0x000fe200078e02ff */
[----:B------:R-:W-:Y:S01]  /*06e0*/  PRMT R15, R15, 0x7710, RZ ;  /* 0x000077100f0f7816 */ /* 0x000fe200000000ff */
[----:B------:R-:W-:-:S02]  /*06f0*/  IMAD.MOV R13, RZ, RZ, -R13 ;  /* 0x000000ffff0d7224 */ /* 0x000fc400078e0a0d */
[----:B------:R-:W-:Y:S02]  /*0700*/  IMAD.MOV R18, RZ, RZ, -R9 ;  /* 0x000000ffff127224 */ /* 0x000fe400078e0a09 */
[----:B------:R-:W-:Y:S01]  /*0710*/  IMAD R9, R17, 0x3, RZ ;  /* 0x0000000311097824 */ /* 0x000fe200078e02ff */
[----:B------:R-:W-:Y:S01]  /*0720*/  PRMT R13, R13, 0x7710, RZ ;  /* 0x000077100d0d7816 */ /* 0x000fe200000000ff */
[----:B------:R-:W-:Y:S01]  /*0730*/  IMAD R10, R10, 0x3, RZ ;  /* 0x000000030a0a7824 */ /* 0x000fe200078e02ff */
[----:B------:R-:W-:Y:S01]  /*0740*/  PRMT R17, R18, 0x7710, RZ ;  /* 0x0000771012117816 */ /* 0x000fe200000000ff */
[----:B------:R-:W-:Y:S02]  /*0750*/  IMAD.MOV R9, RZ, RZ, -R9 ;  /* 0x000000ffff097224 */ /* 0x000fe400078e0a09 */
[----:B------:R-:W-:Y:S02]  /*0760*/  IMAD.IADD R13, R14, 0x1, R13 ;  /* 0x000000010e0d7824 */ /* 0x000fe400078e020d */
[----:B------:R-:W-:Y:S01]  /*0770*/  IMAD.IADD R14, R16, 0x1, R15 ;  /* 0x00000001100e7824 */ /* 0x000fe200078e020f */
[----:B------:R-:W-:Y:S01]  /*0780*/  PRMT R15, R9, 0x7710, RZ ;  /* 0x00007710090f7816 */ /* 0x000fe200000000ff */
[----:B------:R-:W-:Y:S01]  /*0790*/  IMAD.MOV R10, RZ, RZ, -R10 ;  /* 0x000000ffff0a7224 */ /* 0x000fe200078e0a0a */
[----:B------:R-:W-:Y:S01]  /*07a0*/  LOP3.LUT R9, R20, 0xff, RZ, 0xc0, !PT ;  /* 0x000000ff14097812 */ /* 0x000fe200078ec0ff */
[----:B------:R-:W-:Y:S01]  /*07b0*/  IMAD.IADD R12, R12, 0x1, R17 ;  /* 0x000000010c0c7824 */ /* 0x000fe200078e0211 */
[----:B------:R-:W-:Y:S01]  /*07c0*/  LOP3.LUT R16, R137, 0xffff, RZ, 0xc0, !PT ;  /* 0x0000ffff89107812 */ /* 0x000fe200078ec0ff */
[----:B------:R-:W-:Y:S01]  /*07d0*/  IMAD.IADD R18, R8, 0x1, R15 ;  /* 0x0000000108127824 */ /* 0x000fe200078e020f */
[----:B------:R-:W-:Y:S01]  /*07e0*/  LOP3.LUT R8, R21, 0xfe, RZ, 0xc0, !PT ;  /* 0x000000fe15087812 */ /* 0x000fe200078ec0ff */
[----:B------:R-:W-:Y:S01]  /*07f0*/  IMAD R9, R9, 0xab, RZ ;  /* 0x000000ab09097824 */ /* 0x000fe200078e02ff */
[----:B------:R-:W-:Y:S01]  /*0800*/  LOP3.LUT R15, R22, 0xff, RZ, 0xc0, !PT ;  /* 0x000000ff160f7812 */ /* 0x000fe200078ec0ff */
[----:B------:R-:W-:Y:S01]  /*0810*/  IMAD R16, R16, 0x4925, RZ ;  /* 0x0000492510107824 */ /* 0x000fe200078e02ff */
[----:B------:R-:W-:Y:S01]  /*0820*/  PRMT R10, R10, 0x7710, RZ ;  /* 0x000077100a0a7816 */ /* 0x000fe200000000ff */
[----:B------:R-:W-:Y:S01]  /*0830*/  IMAD R8, R8, 0xab, RZ ;  /* 0x000000ab08087824 */ /* 0x000fe200078e02ff */
[----:B------:R-:W-:Y:S01]  /*0840*/  LOP3.LUT R17, R135, 0xffff, RZ, 0xc0, !PT ;  /* 0x0000ffff87117812 */ /* 0x000fe200078ec0ff */
[----:B------:R-:W-:Y:S01]  /*0850*/  IMAD R15, R15, 0xab, RZ ;  /* 0x000000ab0f0f7824 */ /* 0x000fe200078e02ff */
[----:B------:R-:W-:Y:S01]  /*0860*/  LOP3.LUT R12, R12, 0xff, RZ, 0xc0, !PT ;  /* 0x000000ff0c0c7812 */ /* 0x000fe200078ec0ff */
[----:B------:R-:W-:Y:S01]  /*0870*/  IMAD.IADD R11, R11, 0x1, R10 ;  /* 0x000000010b0b7824 */ /* 0x000fe200078e020a */
[----:B------:R-:W-:Y:S01]  /*0880*/  SHF.R.U32.HI R10, RZ, 0x9, R9 ;  /* 0x00000009ff0a7819 */ /* 0x000fe20000011609 */
[----:B------:R-:W-:Y:S01]  /*0890*/  IMAD R17, R17, 0x4925, RZ ;  /* 0x0000492511117824 */ /* 0x000fe200078e02ff */
[----:B------:R-:W-:Y:S01]  /*08a0*/  SHF.R.U32.HI R9, RZ, 0x9, R8 ;  /* 0x00000009ff097819 */ /* 0x000fe20000011608 */
[----:B------:R-:W-:Y:S01]  /*08b0*/  IMAD R113, R113, 0x9, R2 ;  /* 0x0000000971717824 */ /* 0x000fe200078e0202 */
[----:B------:R-:W-:Y:S01]  /*08c0*/  SHF.R.U32.HI R8, RZ, 0x9, R15 ;  /* 0x00000009ff087819 */ /* 0x000fe2000001160f */
[----:B------:R-:W-:Y:S01]  /*08d0*/  IMAD R108, R108, 0x9, R3 ;  /* 0x000000096c6c7824 */ /* 0x000fe200078e0203 */
[----:B------:R-:W-:Y:S01]  /*08e0*/  SHF.R.U32.HI R15, RZ, 0x11, R16 ;  /* 0x00000011ff0f7819 */ /* 0x000fe20000011610 */
[----:B------:R-:W-:Y:S01]  /*08f0*/  IMAD R107, R107, 0x9, R12 ;  /* 0x000000096b6b7824 */ /* 0x000fe200078e020c */
[----:B------:R-:W-:Y:S01]  /*0900*/  PRMT R23, R10, 0x9910, RZ ;  /* 0x000099100a177816 */ /* 0x000fe200000000ff */
[----:B------:R-:W-:Y:S01]  /*0910*/  IMAD R0, R115, 0x38, R0 ;  /* 0x0000003873007824 */ /* 0x000fe200078e0200 */
[----:B------:R-:W-:-:S02]  /*0920*/  SHF.R.U32.HI R16, RZ, 0x11, R17 ;  /* 0x00000011ff107819 */ /* 0x000fc40000011611 */
[----:B------:R-:W-:Y:S01]  /*0930*/  PRMT R24, R15, 0x9910, RZ ;  /* 0x000099100f187816 */ /* 0x000fe200000000ff */
[----:B------:R-:W-:Y:S01]  /*0940*/  IMAD R15, R23, 0x3, RZ ;  /* 0x00000003170f7824 */ /* 0x000fe200078e02ff */
[----:B------:R-:W-:Y:S02]  /*0950*/  PRMT R17, R9, 0x9910, RZ ;  /* 0x0000991009117816 */ /* 0x000fe400000000ff */
[----:B------:R-:W-:Y:S01]  /*0960*/  PRMT R25, R16, 0x9910, RZ ;  /* 0x0000991010197816 */ /* 0x000fe200000000ff */
[----:B------:R-:W-:Y:S01]  /*0970*/  IMAD.MOV.U32 R16, RZ, RZ, R24 ;  /* 0x000000ffff107224 */ /* 0x000fe200078e0018 */
[----:B------:R-:W-:Y:S01]  /*0980*/  PRMT R26, R8, 0x9910, RZ ;  /* 0x00009910081a7816 */ /* 0x000fe200000000ff */
[----:B------:R-:W-:Y:S01]  /*0990*/  IMAD.MOV R24, RZ, RZ, -R15 ;  /* 0x000000ffff187224 */ /* 0x000fe200078e0a0f */
[----:B------:R-:W-:Y:S01]  /*09a0*/  LOP3.LUT R2, R13, 0xff, RZ, 0xc0, !PT ;  /* 0x000000ff0d027812 */ /* 0x000fe200078ec0ff */
[----:B------:R-:W-:Y:S01]  /*09b0*/  IMAD R15, R17, 0x3, RZ ;  /* 0x00000003110f7824 */ /* 0x000fe200078e02ff */
[----:B------:R-:W-:Y:S01]  /*09c0*/  LOP3.LUT R11, R11, 0xff, RZ, 0xc0, !PT ;  /* 0x000000ff0b0b7812 */ /* 0x000fe200078ec0ff */
[----:B------:R-:W-:Y:S01]  /*09d0*/  IMAD.MOV.U32 R17, RZ, RZ, R25 ;  /* 0x000000ffff117224 */ /* 0x000fe200078e0019 */
[----:B------:R-:W-:Y:S01]  /*09e0*/  PRMT R25, R24, 0x7710, RZ ;  /* 0x0000771018197816 */ /* 0x000fe200000000ff */
[----:B------:R-:W-:-:S02]  /*09f0*/  IMAD.MOV R24, RZ, RZ, -R15 ;  /* 0x000000ffff187224 */ /* 0x000fc400078e0a0f */
[----:B------:R-:W-:Y:S02]  /*0a00*/  IMAD R16, R16, 0x7, RZ ;  /* 0x0000000710107824 */ /* 0x000fe400078e02ff */
[----:B------:R-:W-:Y:S02]  /*0a10*/  IMAD.MOV.U32 R23, RZ, RZ, R26 ;  /* 0x000000ffff177224 */ /* 0x000fe400078e001a */
[----:B------:R-:W-:Y:S01]  /*0a20*/  IMAD.IADD R15, R20, 0x1, R25 ;  /* 0x00000001140f7824 */ /* 0x000fe200078e0219 */
[----:B------:R-:W-:Y:S01]  /*0a30*/  PRMT R20, R24, 0x7710, RZ ;  /* 0x0000771018147816 */ /* 0x000fe200000000ff */
[----:B------:R-:W-:Y:S02]  /*0a40*/  IMAD R17, R17, 0x7, RZ ;  /* 0x0000000711117824 */ /* 0x000fe400078e02ff */
[----:B------:R-:W-:Y:S02]  /*0a50*/  IMAD.MOV R16, RZ, RZ, -R16 ;  /* 0x000000ffff107224 */ /* 0x000fe400078e0a10 */
[----:B------:R-:W-:-:S02]  /*0a60*/  IMAD R23, R23, 0x3, RZ ;  /* 0x0000000317177824 */ /* 0x000fc400078e02ff */
[----:B------:R-:W-:Y:S02]  /*0a70*/  IMAD.MOV R24, RZ, RZ, -R17 ;  /* 0x000000ffff187224 */ /* 0x000fe400078e0a11 */
[----:B------:R-:W-:Y:S01]  /*0a80*/  IMAD.IADD R17, R21, 0x1, R20 ;  /* 0x0000000115117824 */ /* 0x000fe200078e0214 */
[----:B------:R-:W-:Y:S01]  /*0a90*/  PRMT R20, R16, 0x7710, RZ ;  /* 0x0000771010147816 */ /* 0x000fe200000000ff */
[----:B------:R-:W-:Y:S01]  /*0aa0*/  IMAD.MOV R23, RZ, RZ, -R23 ;  /* 0x000000ffff177224 */ /* 0x000fe200078e0a17 */
[----:B------:R-:W-:Y:S01]  /*0ab0*/  PRMT R24, R24, 0x7710, RZ ;  /* 0x0000771018187816 */ /* 0x000fe200000000ff */
[----:B------:R-:W-:Y:S01]  /*0ac0*/  IMAD R105, R105, 0x9, R2 ;  /* 0x0000000969697824 */ /* 0x000fe200078e0202 */
[----:B------:R-:W-:Y:S01]  /*0ad0*/  LOP3.LUT R21, R131, 0xffff, RZ, 0xc0, !PT ;  /* 0x0000ffff83157812 */ /* 0x000fe200078ec0ff */
[----:B------:R-:W-:Y:S01]  /*0ae0*/  IMAD.IADD R137, R137, 0x1, R20 ;  /* 0x0000000189897824 */ /* 0x000fe200078e0214 */
[----:B------:R-:W-:Y:S01]  /*0af0*/  PRMT R23, R23, 0x7710, RZ ;  /* 0x0000771017177816 */ /* 0x000fe200000000ff */
[----:B------:R-:W-:Y:S01]  /*0b00*/  IMAD.IADD R135, R135, 0x1, R24 ;  /* 0x0000000187877824 */ /* 0x000fe200078e0218 */
[----:B------:R-:W-:Y:S01]  /*0b10*/  LOP3.LUT R20, R133, 0xffff, RZ, 0xc0, !PT ;  /* 0x0000ffff85147812 */ /* 0x000fe200078ec0ff */
[----:B------:R-:W-:Y:S01]  /*0b20*/  IMAD R21, R21, 0x4925, RZ ;  /* 0x0000492515157824 */ /* 0x000fe200078e02ff */
[----:B------:R-:W-:Y:S01]  /*0b30*/  LOP3.LUT R24, R126, 0xffff, RZ, 0xc0, !PT ;  /* 0x0000ffff7e187812 */ /* 0x000fe200078ec0ff */
[----:B------:R-:W-:Y:S01]  /*0b40*/  IMAD.IADD R16, R22, 0x1, R23 ;  /* 0x0000000116107824 */ /* 0x000fe200078e0217 */
[----:B------:R-:W-:Y:S01]  /*0b50*/  LOP3.LUT R22, R129, 0xffff, RZ, 0xc0, !PT ;  /* 0x0000ffff81167812 */ /* 0x000fe200078ec0ff */
[----:B------:R-:W-:Y:S01]  /*0b60*/  IMAD R20, R20, 0x4925, RZ ;  /* 0x0000492514147824 */ /* 0x000fe200078e02ff */
[----:B------:R-:W-:Y:S01]  /*0b70*/  LOP3.LUT R23, R127, 0xffff, RZ, 0xc0, !PT ;  /* 0x0000ffff7f177812 */ /* 0x000fe200078ec0ff */
[----:B------:R-:W-:Y:S01]  /*0b80*/  IMAD R25, R24, 0x4925, RZ ;  /* 0x0000492518197824 */ /* 0x000fe200078e02ff */
[----:B------:R-:W-:Y:S01]  /*0b90*/  LOP3.LUT R3, R16, 0xff, RZ, 0xc0, !PT ;  /* 0x000000ff10037812 */ /* 0x000fe200078ec0ff */
[----:B------:R-:W-:Y:S01]  /*0ba0*/  IMAD R22, R22, 0x4925, RZ ;  /* 0x0000492516167824 */ /* 0x000fe200078e02ff */
[----:B------:R-:W-:Y:S01]  /*0bb0*/  SHF.R.U32.HI R20, RZ, 0x11, R20 ;  /* 0x00000011ff147819 */ /* 0x000fe20000011614 */
[----:B------:R-:W-:Y:S01]  /*0bc0*/  IMAD R23, R23, 0x4925, RZ ;  /* 0x0000492517177824 */ /* 0x000fe200078e02ff */
[----:B------:R-:W-:Y:S01]  /*0bd0*/  LOP3.LUT R137, R137, 0xffff, RZ, 0xc0, !PT ;  /* 0x0000ffff89897812 */ /* 0x000fe200078ec0ff */
[----:B------:R-:W-:Y:S01]  /*0be0*/  IMAD R106, R106, 0x9, R11 ;  /* 0x000000096a6a7824 */ /* 0x000fe200078e020b */
[----:B------:R-:W-:Y:S01]  /*0bf0*/  PRMT R24, R20, 0x9910, RZ ;  /* 0x0000991014187816 */ /* 0x000fe200000000ff */
[----:B------:R-:W-:Y:S01]  /*0c00*/  IMAD R3, R8, 0x9, R3 ;  /* 0x0000000908037824 */ /* 0x000fe200078e0203 */
[----:B------:R-:W-:Y:S01]  /*0c10*/  SHF.R.U32.HI R20, RZ, 0x11, R21 ;  /* 0x00000011ff147819 */ /* 0x000fe20000011615 */
[----:B------:R-:W-:Y:S01]  /*0c20*/  IMAD.MOV.U32 R2, RZ, RZ, RZ ;  /* 0x000000ffff027224 */ /* 0x000fe200078e00ff */
[----:B------:R-:W-:-:S02]  /*0c30*/  SHF.R.U32.HI R21, RZ, 0x11, R22 ;  /* 0x00000011ff157819 */ /* 0x000fc40000011616 */
[----:B------:R-:W-:Y:S02]  /*0c40*/  SHF.R.U32.HI R22, RZ, 0x11, R23 ;  /* 0x00000011ff167819 */ /* 0x000fe40000011617 */
[----:B------:R-:W-:Y:S02]  /*0c50*/  SHF.R.U32.HI R23, RZ, 0x11, R25 ;  /* 0x00000011ff177819 */ /* 0x000fe40000011619 */
[----:B------:R-:W-:Y:S01]  /*0c60*/  PRMT R25, R20, 0x9910, RZ ;  /* 0x0000991014197816 */ /* 0x000fe200000000ff */
[----:B------:R-:W-:Y:S01]  /*0c70*/  IMAD R20, R24, 0x7, RZ ;  /* 0x0000000718147824 */ /* 0x000fe200078e02ff */
[----:B------:R-:W-:Y:S02]  /*0c80*/  PRMT R26, R21, 0x9910, RZ ;  /* 0x00009910151a7816 */ /* 0x000fe400000000ff */
[----:B------:R-:W-:Y:S01]  /*0c90*/  PRMT R27, R22, 0x9910, RZ ;  /* 0x00009910161b7816 */ /* 0x000fe200000000ff */
[----:B------:R-:W-:Y:S01]  /*0ca0*/  IMAD.MOV.U32 R21, RZ, RZ, R25 ;  /* 0x000000ffff157224 */ /* 0x000fe200078e0019 */
[----:B------:R-:W-:Y:S01]  /*0cb0*/  PRMT R25, R23, 0x9910, RZ ;  /* 0x0000991017197816 */ /* 0x000fe200000000ff */
[----:B------:R-:W-:Y:S01]  /*0cc0*/  IMAD.MOV.U32 R22, RZ, RZ, R26 ;  /* 0x000000ffff167224 */ /* 0x000fe200078e001a */
[----:B------:R-:W-:Y:S01]  /*0cd0*/  LOP3.LUT R135, R135, 0xffff, RZ, 0xc0, !PT ;  /* 0x0000ffff87877812 */ /* 0x000fe200078ec0ff */
[----:B------:R-:W-:-:S02]  /*0ce0*/  IMAD.MOV.U32 R23, RZ, RZ, R27 ;  /* 0x000000ffff177224 */ /* 0x000fc400078e001b */
[----:B------:R-:W-:Y:S02]  /*0cf0*/  IMAD.MOV R24, RZ, RZ, -R20 ;  /* 0x000000ffff187224 */ /* 0x000fe400078e0a14 */
[----:B------:R-:W-:Y:S02]  /*0d00*/  IMAD R20, R21, 0x7, RZ ;  /* 0x0000000715147824 */ /* 0x000fe400078e02ff */
[----:B------:R-:W-:Y:S01]  /*0d10*/  IMAD R21, R22, 0x7, RZ ;  /* 0x0000000716157824 */ /* 0x000fe200078e02ff */
[----:B------:R-:W-:Y:S01]  /*0d20*/  PRMT R24, R24, 0x7710, RZ ;  /* 0x0000771018187816 */ /* 0x000fe200000000ff */
[----:B------:R-:W-:Y:S02]  /*0d30*/  IMAD R22, R23, 0x7, RZ ;  /* 0x0000000717167824 */ /* 0x000fe400078e02ff */
[----:B------:R-:W-:Y:S01]  /*0d40*/  IMAD.MOV R23, RZ, RZ, -R20 ;  /* 0x000000ffff177224 */ /* 0x000fe200078e0a14 */
[----:B------:R-:W-:Y:S01]  /*0d50*/  IADD3 R133, PT, PT, R133, R24, RZ ;  /* 0x0000001885857210 */ /* 0x000fe20007ffe0ff */
[----:B------:R-:W-:Y:S01]  /*0d60*/  IMAD R20, R25, 0x7, RZ ;  /* 0x0000000719147824 */ /* 0x000fe200078e02ff */
[----:B------:R-:W-:Y:S01]  /*0d70*/  LOP3.LUT R25, R125, 0xffff, RZ, 0xc0, !PT ;  /* 0x0000ffff7d197812 */ /* 0x000fe200078ec0ff */
[----:B------:R-:W-:Y:S01]  /*0d80*/  IMAD.MOV R21, RZ, RZ, -R21 ;  /* 0x000000ffff157224 */ /* 0x000fe200078e0a15 */
[----:B------:R-:W-:Y:S01]  /*0d90*/  PRMT R24, R23, 0x7710, RZ ;  /* 0x0000771017187816 */ /* 0x000fe200000000ff */
[----:B------:R-:W-:Y:S01]  /*0da0*/  IMAD.MOV R23, RZ, RZ, -R20 ;  /* 0x000000ffff177224 */ /* 0x000fe200078e0a14 */
[----:B------:R-:W-:Y:S01]  /*0db0*/  LOP3.LUT R133, R133, 0xffff, RZ, 0xc0, !PT ;  /* 0x0000ffff85857812 */ /* 0x000fe200078ec0ff */
[----:B------:R-:W-:Y:S01]  /*0dc0*/  IMAD.MOV R22, RZ, RZ, -R22 ;  /* 0x000000ffff167224 */ /* 0x000fe200078e0a16 */
[----:B------:R-:W-:Y:S01]  /*0dd0*/  PRMT R20, R21, 0x7710, RZ ;  /* 0x0000771015147816 */ /* 0x000fe200000000ff */
[----:B------:R-:W-:Y:S01]  /*0de0*/  IMAD.IADD R131, R131, 0x1, R24 ;  /* 0x0000000183837824 */ /* 0x000fe200078e0218 */
[----:B------:R-:W-:Y:S01]  /*0df0*/  PRMT R21, R23, 0x7710, RZ ;  /* 0x0000771017157816 */ /* 0x000fe200000000ff */
[----:B------:R-:W-:Y:S01]  /*0e00*/  IMAD R25, R25, 0x4925, RZ ;  /* 0x0000492519197824 */ /* 0x000fe200078e02ff */
[----:B------:R-:W-:Y:S01]  /*0e10*/  PRMT R22, R22, 0x7710, RZ ;  /* 0x0000771016167816 */ /* 0x000fe200000000ff */
[----:B------:R-:W-:Y:S01]  /*0e20*/  IMAD.IADD R129, R129, 0x1, R20 ;  /* 0x0000000181817824 */ /* 0x000fe200078e0214 */
        /* <DEDUP_REMOVED lines=12> */
[----:B------:R-:W-:-:S02]  /*0ef0*/  SHF.R.U32.HI R21, RZ, 0x11, R21 ;  /* 0x00000011ff157819 */ /* 0x000fc40000011615 */
[----:B------:R-:W-:Y:S02]  /*0f00*/  PRMT R23, R20, 0x9910, RZ ;  /* 0x0000991014177816 */ /* 0x000fe400000000ff */
[----:B------:R-:W-:Y:S02]  /*0f10*/  PRMT R26, R21, 0x9910, RZ ;  /* 0x00009910151a7816 */ /* 0x000fe400000000ff */
[----:B------:R-:W-:Y:S02]  /*0f20*/  SHF.R.U32.HI R20, RZ, 0x11, R22 ;  /* 0x00000011ff147819 */ /* 0x000fe40000011616 */
[----:B------:R-:W-:Y:S01]  /*0f30*/  SHF.R.U32.HI R21, RZ, 0x11, R24 ;  /* 0x00000011ff157819 */ /* 0x000fe20000011618 */
[----:B------:R-:W-:Y:S01]  /*0f40*/  IMAD.MOV.U32 R24, RZ, RZ, R26 ;  /* 0x000000ffff187224 */ /* 0x000fe200078e001a */
[----:B------:R-:W-:Y:S02]  /*0f50*/  SHF.R.U32.HI R22, RZ, 0x11, R25 ;  /* 0x00000011ff167819 */ /* 0x000fe40000011619 */
[----:B------:R-:W-:Y:S01]  /*0f60*/  PRMT R25, R20, 0x9910, RZ ;  /* 0x0000991014197816 */ /* 0x000fe200000000ff */
[----:B------:R-:W-:Y:S01]  /*0f70*/  IMAD R20, R23, 0x7, RZ ;  /* 0x0000000717147824 */ /* 0x000fe200078e02ff */
[----:B------:R-:W-:Y:S01]  /*0f80*/  PRMT R23, R21, 0x9910, RZ ;  /* 0x0000991015177816 */ /* 0x000fe200000000ff */
[----:B------:R-:W-:Y:S01]  /*0f90*/  IMAD R21, R24, 0x7, RZ ;  /* 0x0000000718157824 */ /* 0x000fe200078e02ff */
[----:B------:R-:W-:Y:S01]  /*0fa0*/  PRMT R26, R22, 0x9910, RZ ;  /* 0x00009910161a7816 */ /* 0x000fe200000000ff */
[----:B------:R-:W-:Y:S01]  /*0fb0*/  IMAD.MOV.U32 R22, RZ, RZ, R25 ;  /* 0x000000ffff167224 */ /* 0x000fe200078e0019 */
[----:B------:R-:W-:Y:S01]  /*0fc0*/  LOP3.LUT R129, R129, 0xffff, RZ, 0xc0, !PT ;  /* 0x0000ffff81817812 */ /* 0x000fe200078ec0ff */
[----:B------:R-:W-:Y:S01]  /*0fd0*/  IMAD.MOV R24, RZ, RZ, -R20 ;  /* 0x000000ffff187224 */ /* 0x000fe200078e0a14 */
[----:B------:R-:W-:Y:S01]  /*0fe0*/  LOP3.LUT R127, R127, 0xffff, RZ, 0xc0, !PT ;  /* 0x0000ffff7f7f7812 */ /* 0x000fe200078ec0ff */
[----:B------:R-:W-:Y:S01]  /*0ff0*/  IMAD.MOV.U32 R25, RZ, RZ, R26 ;  /* 0x000000ffff197224 */ /* 0x000fe200078e001a */
[----:B------:R-:W-:Y:S01]  /*1000*/  LOP3.LUT R126, R126, 0xffff, RZ, 0xc0, !PT ;  /* 0x0000ffff7e7e7812 */ /* 0x000fe200078ec0ff */
[----:B------:R-:W-:Y:S01]  /*1010*/  IMAD R20, R22, 0x7, RZ ;  /* 0x0000000716147824 */ /* 0x000fe200078e02ff */
[----:B------:R-:W-:Y:S01]  /*1020*/  PRMT R24, R24, 0x7710, RZ ;  /* 0x0000771018187816 */ /* 0x000fe200000000ff */
[----:B------:R-:W-:-:S02]  /*1030*/  IMAD.MOV R26, RZ, RZ, -R21 ;  /* 0x000000ffff1a7224 */ /* 0x000fc400078e0a15 */
[----:B------:R-:W-:Y:S02]  /*1040*/  IMAD R21, R23, 0x7, RZ ;  /* 0x0000000717157824 */ /* 0x000fe400078e02ff */
[----:B------:R-:W-:Y:S02]  /*1050*/  IMAD R22, R25, 0x7, RZ ;  /* 0x0000000719167824 */ /* 0x000fe400078e02ff */
[----:B------:R-:W-:Y:S02]  /*1060*/  IMAD.MOV R20, RZ, RZ, -R20 ;  /* 0x000000ffff147224 */ /* 0x000fe400078e0a14 */
[----:B------:R-:W-:Y:S01]  /*1070*/  IMAD.IADD R117, R117, 0x1, R24 ;  /* 0x0000000175757824 */ /* 0x000fe200078e0218 */
[----:B------:R-:W-:Y:S01]  /*1080*/  PRMT R24, R26, 0x7710, RZ ;  /* 0x000077101a187816 */ /* 0x000fe200000000ff */
[----:B------:R-:W-:Y:S02]  /*1090*/  IMAD.MOV R21, RZ, RZ, -R21 ;  /* 0x000000ffff157224 */ /* 0x000fe400078e0a15 */
[----:B------:R-:W-:Y:S01]  /*10a0*/  IMAD.MOV R26, RZ, RZ, -R22 ;  /* 0x000000ffff1a7224 */ /* 0x000fe200078e0a16 */
[----:B------:R-:W-:Y:S01]  /*10b0*/  PRMT R22, R20, 0x7710, RZ ;  /* 0x0000771014167816 */ /* 0x000fe200000000ff */
[----:B------:R-:W-:Y:S01]  /*10c0*/  VIADD R20, R19, 0x1b ;  /* 0x0000001b13147836 */ /* 0x000fe20000000000 */
[----:B------:R-:W-:Y:S01]  /*10d0*/  LOP3.LUT R117, R117, 0xffff, RZ, 0xc0, !PT ;  /* 0x0000ffff75757812 */ /* 0x000fe200078ec0ff */
[----:B------:R-:W-:Y:S01]  /*10e0*/  IMAD.IADD R119, R119, 0x1, R24 ;  /* 0x0000000177777824 */ /* 0x000fe200078e0218 */
[----:B------:R-:W-:Y:S01]  /*10f0*/  PRMT R24, R21, 0x7710, RZ ;  /* 0x0000771015187816 */ /* 0x000fe200000000ff */
[----:B------:R-:W-:Y:S01]  /*1100*/  IMAD.IADD R121, R121, 0x1, R22 ;  /* 0x0000000179797824 */ /* 0x000fe200078e0216 */
[----:B------:R-:W-:Y:S01]  /*1110*/  PRMT R26, R26, 0x7710, RZ ;  /* 0x000077101a1a7816 */ /* 0x000fe200000000ff */
[C---:B------:R-:W-:Y:S01]  /*1120*/  VIADD R21, R19.reuse, 0x1c ;  /* 0x0000001c13157836 */ /* 0x040fe20000000000 */
[----:B------:R-:W-:Y:S01]  /*1130*/  LOP3.LUT R23, R20, 0xffff, RZ, 0xc0, !PT ;  /* 0x0000ffff14177812 */ /* 0x000fe200078ec0ff */
[----:B------:R-:W-:Y:S01]  /*1140*/  VIADD R22, R19, 0x1d ;  /* 0x0000001d13167836 */ /* 0x000fe20000000000 */
[----:B------:R-:W-:Y:S01]  /*1150*/  LOP3.LUT R119, R119, 0xffff, RZ, 0xc0, !PT ;  /* 0x0000ffff77777812 */ /* 0x000fe200078ec0ff */
[----:B------:R-:W-:Y:S01]  /*1160*/  IMAD.IADD R123, R123, 0x1, R24 ;  /* 0x000000017b7b7824 */ /* 0x000fe200078e0218 */
[----:B------:R-:W-:Y:S01]  /*1170*/  IADD3 R24, PT, PT, R19, 0x1e, RZ ;  /* 0x0000001e13187810 */ /* 0x000fe20007ffe0ff */
[----:B------:R-:W-:Y:S01]  /*1180*/  IMAD.IADD R125, R125, 0x1, R26 ;  /* 0x000000017d7d7824 */ /* 0x000fe200078e021a */
[----:B------:R-:W-:Y:S01]  /*1190*/  LOP3.LUT R25, R22, 0xffff, RZ, 0xc0, !PT ;  /* 0x0000ffff16197812 */ /* 0x000fe200078ec0ff */
[----:B------:R-:W-:Y:S01]  /*11a0*/  VIADD R26, R19, 0x1f ;  /* 0x0000001f131a7836 */ /* 0x000fe20000000000 */
        /* <DEDUP_REMOVED lines=9> */
[----:B------:R-:W-:Y:S01]  /*1240*/  IMAD R29, R28, 0x4925, RZ ;  /* 0x000049251c1d7824 */ /* 0x000fe200078e02ff */
[----:B------:R-:W-:-:S02]  /*1250*/  PRMT R30, R19, 0x9910, RZ ;  /* 0x00009910131e7816 */ /* 0x000fc400000000ff */
[----:B------:R-:W-:Y:S02]  /*1260*/  SHF.R.U32.HI R19, RZ, 0x11, R23 ;  /* 0x00000011ff137819 */ /* 0x000fe40000011617 */
[----:B------:R-:W-:Y:S01]  /*1270*/  SHF.R.U32.HI R23, RZ, 0x11, R25 ;  /* 0x00000011ff177819 */ /* 0x000fe20000011619 */
[----:B------:R-:W-:Y:S01]  /*1280*/  IMAD.MOV.U32 R28, RZ, RZ, R30 ;  /* 0x000000ffff1c7224 */ /* 0x000fe200078e001e */
[----:B------:R-:W-:Y:S02]  /*1290*/  SHF.R.U32.HI R25, RZ, 0x11, R27 ;  /* 0x00000011ff197819 */ /* 0x000fe4000001161b */
[----:B------:R-:W-:Y:S02]  /*12a0*/  SHF.R.U32.HI R27, RZ, 0x11, R29 ;  /* 0x00000011ff1b7819 */ /* 0x000fe4000001161d */
[----:B------:R-:W-:Y:S01]  /*12b0*/  PRMT R29, R19, 0x9910, RZ ;  /* 0x00009910131d7816 */ /* 0x000fe200000000ff */
[----:B------:R-:W-:Y:S01]  /*12c0*/  IMAD R19, R28, 0x7, RZ ;  /* 0x000000071c137824 */ /* 0x000fe200078e02ff */
[----:B------:R-:W-:-:S02]  /*12d0*/  PRMT R30, R23, 0x9910, RZ ;  /* 0x00009910171e7816 */ /* 0x000fc400000000ff */
        /* <DEDUP_REMOVED lines=9> */
[----:B------:R-:W-:Y:S02]  /*1370*/  IMAD.MOV R19, RZ, RZ, -R19 ;  /* 0x000000ffff137224 */ /* 0x000fe400078e0a13 */
[----:B------:R-:W-:-:S02]  /*1380*/  IMAD.MOV.U32 R27, RZ, RZ, R28 ;  /* 0x000000ffff1b7224 */ /* 0x000fc400078e001c */
[----:B------:R-:W-:Y:S01]  /*1390*/  IMAD.MOV.U32 R28, RZ, RZ, R31 ;  /* 0x000000ffff1c7224 */ /* 0x000fe200078e001f */
[----:B------:R-:W-:Y:S01]  /*13a0*/  PRMT R118, R19, 0x7710, RZ ;  /* 0x0000771013767816 */ /* 0x000fe200000000ff */
[----:B------:R-:W-:Y:S01]  /*13b0*/  IMAD R23, R25, 0x7, RZ ;  /* 0x0000000719177824 */ /* 0x000fe200078e02ff */
[----:B------:R-:W-:Y:S01]  /*13c0*/  LOP3.LUT R19, R18, 0xff, RZ, 0xc0, !PT ;  /* 0x000000ff12137812 */ /* 0x000fe200078ec0ff */
[----:B------:R-:W-:Y:S02]  /*13d0*/  IMAD R25, R27, 0x7, RZ ;  /* 0x000000071b197824 */ /* 0x000fe400078e02ff */
[----:B------:R-:W-:Y:S02]  /*13e0*/  IMAD R27, R28, 0x7, RZ ;  /* 0x000000071c1b7824 */ /* 0x000fe400078e02ff */
[----:B------:R-:W-:Y:S01]  /*13f0*/  IMAD R114, R114, 0x9, R19 ;  /* 0x0000000972727824 */ /* 0x000fe200078e0213 */
[----:B------:R-:W-:Y:S01]  /*1400*/  LOP3.LUT R19, R4, 0xff, RZ, 0xc0, !PT ;  /* 0x000000ff04137812 */ /* 0x000fe200078ec0ff */
[----:B------:R-:W-:Y:S01]  /*1410*/  IMAD.MOV R23, RZ, RZ, -R23 ;  /* 0x000000ffff177224 */ /* 0x000fe200078e0a17 */
[----:B------:R-:W-:Y:S01]  /*1420*/  LOP3.LUT R4, R5, 0xff, RZ, 0xc0, !PT ;  /* 0x000000ff05047812 */ /* 0x000fe200078ec0ff */
[----:B------:R-:W-:Y:S01]  /*1430*/  IMAD.MOV R25, RZ, RZ, -R25 ;  /* 0x000000ffff197224 */ /* 0x000fe200078e0a19 */
[----:B------:R-:W-:Y:S01]  /*1440*/  LOP3.LUT R5, R6, 0xff, RZ, 0xc0, !PT ;  /* 0x000000ff06057812 */ /* 0x000fe200078ec0ff */
[----:B------:R-:W-:Y:S01]  /*1450*/  IMAD.MOV R27, RZ, RZ, -R27 ;  /* 0x000000ffff1b7224 */ /* 0x000fe200078e0a1b */
[----:B------:R-:W-:Y:S01]  /*1460*/  LOP3.LUT R6, R7, 0xff, RZ, 0xc0, !PT ;  /* 0x000000ff07067812 */ /* 0x000fe200078ec0ff */
[----:B------:R-:W-:Y:S01]  /*1470*/  IMAD R111, R111, 0x9, R4 ;  /* 0x000000096f6f7824 */ /* 0x000fe200078e0204 */
[----:B------:R-:W0:Y:S01]  /*1480*/  S2R R7, SR_CTAID.Z ;  /* 0x0000000000077919 */ /* 0x000e220000002700 */
[----:B------:R-:W-:Y:S01]  /*1490*/  IMAD R110, R110, 0x9, R5 ;  /* 0x000000096e6e7824 */ /* 0x000fe200078e0205 */
[----:B------:R-:W-:Y:S01]  /*14a0*/  LOP3.LUT R5, R14, 0xff, RZ, 0xc0, !PT ;  /* 0x000000ff0e057812 */ /* 0x000fe200078ec0ff */
[----:B------:R-:W-:Y:S01]  /*14b0*/  IMAD R109, R109, 0x9, R6 ;  /* 0x000000096d6d7824 */ /* 0x000fe200078e0206 */
[----:B------:R-:W-:Y:S01]  /*14c0*/  PRMT R23, R23, 0x7710, RZ ;  /* 0x0000771017177816 */ /* 0x000fe200000000ff */
[----:B------:R-:W2:Y:S01]  /*14d0*/  S2R R6, SR_CTAID.X ;  /* 0x0000000000067919 */ /* 0x000ea20000002500 */
[----:B------:R-:W-:Y:S01]  /*14e0*/  PRMT R25, R25, 0x7710, RZ ;  /* 0x0000771019197816 */ /* 0x000fe200000000ff */
[----:B------:R-:W-:Y:S01]  /*14f0*/  IMAD R104, R104, 0x9, R5 ;  /* 0x0000000968687824 */ /* 0x000fe200078e0205 */
[----:B------:R-:W-:Y:S01]  /*1500*/  PRMT R27, R27, 0x7710, RZ ;  /* 0x000077101b1b7816 */ /* 0x000fe200000000ff */
[----:B------:R-:W-:Y:S01]  /*1510*/  IMAD.IADD R116, R20, 0x1, R29 ;  /* 0x0000000114747824 */ /* 0x000fe200078e021d */
[----:B------:R-:W-:Y:S01]  /*1520*/  LOP3.LUT R5, R15, 0xff, RZ, 0xc0, !PT ;  /* 0x000000ff0f057812 */ /* 0x000fe200078ec0ff */
        /* <DEDUP_REMOVED lines=8> */
[----:B------:R-:W-:Y:S01]  /*15b0*/  IMAD R112, R112, 0x9, R19 ;  /* 0x0000000970707824 */ /* 0x000fe200078e0213 */
[----:B------:R-:W-:Y:S01]  /*15c0*/  LOP3.LUT R122, R122, 0xffff, RZ, 0xc0, !PT ;  /* 0x0000ffff7a7a7812 */ /* 0x000fe200078ec0ff */
[----:B------:R-:W-:Y:S01]  /*15d0*/  IMAD R5, R10, 0x9, R5 ;  /* 0x000000090a057824 */ /* 0x000fe200078e0205 */
[----:B------:R-:W-:Y:S01]  /*15e0*/  LOP3.LUT R124, R124, 0xffff, RZ, 0xc0, !PT ;  /* 0x0000ffff7c7c7812 */ /* 0x000fe200078ec0ff */
[----:B-1-3--:R-:W-:-:S07]  /*15f0*/  IMAD R4, R9, 0x9, R4 ;  /* 0x0000000909047824 */ /* 0x00afce00078e0204 */
.L_x_4:
[----:B------:R-:W1:Y:S01]  /*1600*/  S2R R11, SR_CgaCtaId ;  /* 0x00000000000b7919 */ /* 0x000e620000008800 */
[----:B------:R-:W-:Y:S01]  /*1610*/  IMAD.SHL.U32 R57, R115, 0x20, RZ ;  /* 0x0000002073397824 */ /* 0x000fe200078e00ff */
[----:B------:R-:W-:Y:S01]  /*1620*/  LOP3.LUT P0, RZ, R2, R137, RZ, 0xfc, !PT ;  /* 0x0000008902ff7212 */ /* 0x000fe2000780fcff */
[----:B--2---:R-:W-:Y:S01]  /*1630*/  VIADD R20, R6, 0xffffffff ;  /* 0xffffffff06147836 */ /* 0x004fe20000000000 */
[----:B------:R-:W-:Y:S01]  /*1640*/  IADD3 R9, PT, PT, -R137, 0x8, RZ ;  /* 0x0000000889097810 */ /* 0x000fe20007ffe1ff */
[C---:B------:R-:W-:Y:S01]  /*1650*/  VIADD R13, R57.reuse, 0x1 ;  /* 0x00000001390d7836 */ /* 0x040fe20000000000 */
[----:B------:R-:W-:Y:S01]  /*1660*/  MOV R130, 0x400 ;  /* 0x0000040000827802 */ /* 0x000fe20000000f00 */
[C---:B------:R-:W-:Y:S01]  /*1670*/  VIADD R16, R57.reuse, 0x3 ;  /* 0x0000000339107836 */ /* 0x040fe20000000000 */
[----:B------:R-:W-:Y:S01]  /*1680*/  ISETP.LT.U32.AND P0, PT, R2, R9, P0 ;  /* 0x000000090200720c */ /* 0x000fe20000701070 */
[----:B------:R-:W-:Y:S01]  /*1690*/  VIADD R15, R57, 0x2 ;  /* 0x00000002390f7836 */ /* 0x000fe20000000000 */
[----:B------:R-:W-:Y:S01]  /*16a0*/  LOP3.LUT R8, R13, 0xffff, RZ, 0xc0, !PT ;  /* 0x0000ffff0d087812 */ /* 0x000fe200078ec0ff */
[C---:B------:R-:W-:Y:S01]  /*16b0*/  VIADD R19, R57.reuse, 0x4 ;  /* 0x0000000439137836 */ /* 0x040fe20000000000 */
[----:B------:R-:W-:Y:S01]  /*16c0*/  LOP3.LUT R12, R16, 0xffff, RZ, 0xc0, !PT ;  /* 0x0000ffff100c7812 */ /* 0x000fe200078ec0ff */
[----:B------:R-:W-:Y:S01]  /*16d0*/  VIADD R21, R57, 0x5 ;  /* 0x0000000539157836 */ /* 0x000fe20000000000 */
[----:B------:R-:W-:Y:S01]  /*16e0*/  LOP3.LUT R10, R15, 0xffff, RZ, 0xc0, !PT ;  /* 0x0000ffff0f0a7812 */ /* 0x000fe200078ec0ff */
[----:B------:R-:W-:-:S02]  /*16f0*/  IMAD R8, R8, 0x4925, RZ ;  /* 0x0000492508087824 */ /* 0x000fc400078e02ff */
[----:B------:R-:W-:Y:S02]  /*1700*/  IMAD.MOV.U32 R91, RZ, RZ, RZ ;  /* 0x000000ffff5b7224 */ /* 0x000fe400078e00ff */
[----:B------:R-:W-:Y:S01]  /*1710*/  IMAD.MOV.U32 R95, RZ, RZ, RZ ;  /* 0x000000ffff5f7224 */ /* 0x000fe200078e00ff */
[----:B------:R-:W-:Y:S01]  /*1720*/  SHF.R.U32.HI R8, RZ, 0x11, R8 ;  /* 0x00000011ff087819 */ /* 0x000fe20000011608 */
[----:B------:R-:W-:Y:S02]  /*1730*/  IMAD R12, R12, 0x4925, RZ ;  /* 0x000049250c0c7824 */ /* 0x000fe400078e02ff */
[----:B------:R-:W-:Y:S01]  /*1740*/  IMAD.MOV.U32 R93, RZ, RZ, RZ ;  /* 0x000000ffff5d7224 */ /* 0x000fe200078e00ff */
[----:B------:R-:W-:Y:S01]  /*1750*/  PRMT R8, R8, 0x9910, RZ ;  /* 0x0000991008087816 */ /* 0x000fe200000000ff */
[----:B------:R-:W-:Y:S01]  /*1760*/  IMAD R9, R10, 0x4925, RZ ;  /* 0x000049250a097824 */ /* 0x000fe200078e02ff */
[----:B------:R-:W-:Y:S01]  /*1770*/  SHF.R.U32.HI R12, RZ, 0x11, R12 ;  /* 0x00000011ff0c7819 */ /* 0x000fe2000001160c */
[----:B------:R-:W-:-:S02]  /*1780*/  IMAD R10, R115, 0xe0, R6 ;  /* 0x000000e0730a7824 */ /* 0x000fc400078e0206 */
[----:B------:R-:W-:Y:S01]  /*1790*/  IMAD.MOV.U32 R143, RZ, RZ, RZ ;  /* 0x000000ffff8f7224 */ /* 0x000fe200078e00ff */
[----:B------:R-:W-:Y:S01]  /*17a0*/  SHF.R.U32.HI R9, RZ, 0x11, R9 ;  /* 0x00000011ff097819 */ /* 0x000fe20000011609 */
[----:B------:R-:W-:Y:S01]  /*17b0*/  VIADD R23, R57, 0x8 ;  /* 0x0000000839177836 */ /* 0x000fe20000000000 */
[----:B-1----:R-:W-:Y:S01]  /*17c0*/  LEA R130, R11, R130, 0x18 ;  /* 0x000000820b827211 */ /* 0x002fe200078ec0ff */
[----:B------:R-:W-:Y:S01]  /*17d0*/  IMAD R11, R2, 0x7, RZ ;  /* 0x00000007020b7824 */ /* 0x000fe200078e02ff */
[----:B------:R-:W-:Y:S01]  /*17e0*/  PRMT R17, R12, 0x9910, RZ ;  /* 0x000099100c117816 */ /* 0x000fe200000000ff */
[----:B------:R-:W-:Y:S01]  /*17f0*/  IMAD.MOV.U32 R12, RZ, RZ, R8 ;  /* 0x000000ffff0c7224 */ /* 0x000fe200078e0008 */
[----:B------:R-:W-:Y:S01]  /*1800*/  PRMT R14, R9, 0x9910, RZ ;  /* 0x00009910090e7816 */ /* 0x000fe200000000ff */
[----:B------:R-:W-:Y:S01]  /*1810*/  IMAD R8, R115, 0xe0, R20 ;  /* 0x000000e073087824 */ /* 0x000fe200078e0214 */
[----:B------:R-:W-:Y:S01]  /*1820*/  IADD3 R9, P1, PT, R11, R10, RZ ;  /* 0x0000000a0b097210 */ /* 0x000fe20007f3e0ff */
[----:B------:R-:W-:Y:S01]  /*1830*/  IMAD R10, R12, 0x7, RZ ;  /* 0x000000070c0a7824 */ /* 0x000fe200078e02ff */
[----:B------:R-:W-:Y:S01]  /*1840*/  LOP3.LUT R24, R23, 0xffff, RZ, 0xc0, !PT ;  /* 0x0000ffff17187812 */ /* 0x000fe200078ec0ff */
[----:B------:R-:W-:-:S02]  /*1850*/  IMAD R14, R14, 0x7, RZ ;  /* 0x000000070e0e7824 */ /* 0x000fc400078e02ff */
[----:B------:R-:W-:Y:S02]  /*1860*/  IMAD.MOV.U32 R141, RZ, RZ, RZ ;  /* 0x000000ffff8d7224 */ /* 0x000fe400078e00ff */
[----:B------:R-:W-:Y:S02]  /*1870*/  IMAD.MOV.U32 R101, RZ, RZ, RZ ;  /* 0x000000ffff657224 */ /* 0x000fe400078e00ff */
[----:B------:R-:W-:Y:S02]  /*1880*/  IMAD.MOV.U32 R97, RZ, RZ, RZ ;  /* 0x000000ffff617224 */ /* 0x000fe400078e00ff */
[----:B------:R-:W-:Y:S02]  /*1890*/  IMAD.MOV.U32 R99, RZ, RZ, RZ ;  /* 0x000000ffff637224 */ /* 0x000fe400078e00ff */
[----:B------:R-:W-:Y:S01]  /*18a0*/  IMAD.MOV.U32 R139, RZ, RZ, RZ ;  /* 0x000000ffff8b7224 */ /* 0x000fe200078e00ff */
[----:B------:R-:W-:Y:S01]  /*18b0*/  CS2R R54, SRZ ;  /* 0x0000000000367805 */ /* 0x000fe2000001ff00 */
[----:B------:R-:W-:-:S02]  /*18c0*/  IMAD.IADD R8, R11, 0x1, R8 ;  /* 0x000000010b087824 */ /* 0x000fc400078e0208 */
[----:B------:R-:W-:Y:S01]  /*18d0*/  IMAD.MOV.U32 R56, RZ, RZ, RZ ;  /* 0x000000ffff387224 */ /* 0x000fe200078e00ff */
[----:B------:R-:W-:Y:S01]  /*18e0*/  CS2R R52, SRZ ;  /* 0x0000000000347805 */ /* 0x000fe2000001ff00 */
[----:B------:R-:W-:Y:S01]  /*18f0*/  IMAD.MOV R11, RZ, RZ, -R10 ;  /* 0x000000ffff0b7224 */ /* 0x000fe200078e0a0a */
[----:B------:R-:W-:Y:S01]  /*1900*/  CS2R R50, SRZ ;  /* 0x0000000000327805 */ /* 0x000fe2000001ff00 */
[----:B------:R-:W-:Y:S01]  /*1910*/  IMAD.X R12, RZ, RZ, RZ, P1 ;  /* 0x000000ffff0c7224 */ /* 0x000fe200008e06ff */
[----:B------:R-:W-:Y:S01]  /*1920*/  LEA R10, P1, R9, UR6, 0x2 ;  /* 0x00000006090a7c11 */ /* 0x000fe2000f8210ff */
[----:B------:R-:W-:Y:S01]  /*1930*/  IMAD.MOV R18, RZ, RZ, -R14 ;  /* 0x000000ffff127224 */ /* 0x000fe200078e0a0e */
[----:B------:R-:W-:Y:S01]  /*1940*/  PRMT R14, R11, 0x7710, RZ ;  /* 0x000077100b0e7816 */ /* 0x000fe200000000ff */
[----:B------:R-:W-:Y:S01]  /*1950*/  IMAD R17, R17, 0x7, RZ ;  /* 0x0000000711117824 */ /* 0x000fe200078e02ff */
[----:B------:R-:W-:Y:S01]  /*1960*/  LEA.HI.X R11, R9, UR7, R12, 0x2, P1 ;  /* 0x00000007090b7c11 */ /* 0x000fe200088f140c */
[----:B------:R-:W-:Y:S01]  /*1970*/  IMAD R24, R24, 0x4925, RZ ;  /* 0x0000492518187824 */ /* 0x000fe200078e02ff */
[----:B------:R-:W-:Y:S01]  /*1980*/  PRMT R12, R18, 0x7710, RZ ;  /* 0x00007710120c7816 */ /* 0x000fe200000000ff */
[----:B------:R-:W-:Y:S01]  /*1990*/  IMAD.IADD R9, R13, 0x1, R14 ;  /* 0x000000010d097824 */ /* 0x000fe200078e020e */
[----:B------:R-:W-:Y:S01]  /*19a0*/  IADD3 R17, PT, PT, RZ, -R17, RZ ;  /* 0x80000011ff117210 */ /* 0x000fe20007ffe0ff */
[----:B------:R-:W-:Y:S01]  /*19b0*/  VIADD R18, R57, 0x7 ;  /* 0x0000000739127836 */ /* 0x000fe20000000000 */
[----:B------:R-:W-:Y:S01]  /*19c0*/  LOP3.LUT R13, R21, 0xffff, RZ, 0xc0, !PT ;  /* 0x0000ffff150d7812 */ /* 0x000fe200078ec0ff */
[----:B------:R-:W-:Y:S01]  /*19d0*/  IMAD.IADD R14, R15, 0x1, R12 ;  /* 0x000000010f0e7824 */ /* 0x000fe200078e020c */
[----:B------:R-:W-:Y:S01]  /*19e0*/  PRMT R17, R17, 0x7710, RZ ;  /* 0x0000771011117816 */ /* 0x000fe200000000ff */
[----:B------:R-:W-:Y:S01]  /*19f0*/  VIADD R25, R57, 0xb ;  /* 0x0000000b39197836 */ /* 0x000fe20000000000 */
[----:B------:R-:W-:Y:S01]  /*1a00*/  LOP3.LUT R12, R19, 0xffff, RZ, 0xc0, !PT ;  /* 0x0000ffff130c7812 */ /* 0x000fe200078ec0ff */
[----:B------:R-:W-:Y:S01]  /*1a10*/  IMAD R13, R13, 0x4925, RZ ;  /* 0x000049250d0d7824 */ /* 0x000fe200078e02ff */
[----:B------:R-:W-:Y:S01]  /*1a20*/  LOP3.LUT R22, R18, 0xffff, RZ, 0xc0, !PT ;  /* 0x0000ffff12167812 */ /* 0x000fe200078ec0ff */
[----:B------:R-:W-:Y:S01]  /*1a30*/  IMAD.IADD R15, R16, 0x1, R17 ;  /* 0x00000001100f7824 */ /* 0x000fe200078e0211 */
[----:B------:R-:W-:Y:S01]  /*1a40*/  SHF.R.U32.HI R24, RZ, 0x11, R24 ;  /* 0x00000011ff187819 */ /* 0x000fe20000011618 */
[----:B------:R-:W-:Y:S01]  /*1a50*/  IMAD R12, R12, 0x4925, RZ ;  /* 0x000049250c0c7824 */ /* 0x000fe200078e02ff */
[----:B------:R-:W-:Y:S01]  /*1a60*/  SHF.R.U32.HI R13, RZ, 0x11, R13 ;  /* 0x00000011ff0d7819 */ /* 0x000fe2000001160d */
[C---:B------:R-:W-:Y:S01]  /*1a70*/  VIADD R17, R57.reuse, 0x6 ;  /* 0x0000000639117836 */ /* 0x040fe20000000000 */
[----:B------:R-:W-:Y:S01]  /*1a80*/  PRMT R24, R24, 0x9910, RZ ;  /* 0x0000991018187816 */ /* 0x000fe200000000ff */
[----:B------:R-:W-:Y:S01]  /*1a90*/  IMAD R22, R22, 0x4925, RZ ;  /* 0x0000492516167824 */ /* 0x000fe200078e02ff */
[----:B------:R-:W-:Y:S01]  /*1aa0*/  SHF.R.U32.HI R12, RZ, 0x11, R12 ;  /* 0x00000011ff0c7819 */ /* 0x000fe2000001160c */
[----:B------:R-:W-:Y:S01]  /*1ab0*/  VIADD R27, R57, 0xc ;  /* 0x0000000c391b7836 */ /* 0x000fe20000000000 */
[----:B------:R-:W-:Y:S01]  /*1ac0*/  LOP3.LUT R16, R17, 0xffff, RZ, 0xc0, !PT ;  /* 0x0000ffff11107812 */ /* 0x000fe200078ec0ff */
[----:B------:R-:W-:Y:S01]  /*1ad0*/  IMAD R24, R24, 0x7, RZ ;  /* 0x0000000718187824 */ /* 0x000fe200078e02ff */
[----:B------:R-:W-:-:S02]  /*1ae0*/  PRMT R12, R12, 0x9910, RZ ;  /* 0x000099100c0c7816 */ /* 0x000fc400000000ff */
[----:B------:R-:W-:Y:S02]  /*1af0*/  CS2R R48, SRZ ;  /* 0x0000000000307805 */ /* 0x000fe4000001ff00 */
[----:B------:R-:W-:Y:S01]  /*1b00*/  PRMT R13, R13, 0x9910, RZ ;  /* 0x000099100d0d7816 */ /* 0x000fe200000000ff */
[----:B------:R-:W-:Y:S01]  /*1b10*/  IMAD R16, R16, 0x4925, RZ ;  /* 0x0000492510107824 */ /* 0x000fe200078e02ff */
[----:B------:R-:W-:Y:S01]  /*1b20*/  SHF.R.U32.HI R22, RZ, 0x11, R22 ;  /* 0x00000011ff167819 */ /* 0x000fe20000011616 */
[----:B------:R-:W-:Y:S01]  /*1b30*/  IMAD R12, R12, 0x7, RZ ;  /* 0x000000070c0c7824 */ /* 0x000fe200078e02ff */
[----:B------:R-:W-:Y:S01]  /*1b40*/  LOP3.LUT R26, R25, 0xffff, RZ, 0xc0, !PT ;  /* 0x0000ffff191a7812 */ /* 0x000fe200078ec0ff */
[----:B------:R-:W-:Y:S01]  /*1b50*/  IMAD R13, R13, 0x7, RZ ;  /* 0x000000070d0d7824 */ /* 0x000fe200078e02ff */
[----:B------:R-:W-:Y:S01]  /*1b60*/  SHF.R.U32.HI R16, RZ, 0x11, R16 ;  /* 0x00000011ff107819 */ /* 0x000fe20000011610 */
[----:B------:R-:W-:Y:S01]  /*1b70*/  IMAD.MOV R12, RZ, RZ, -R12 ;  /* 0x000000ffff0c7224 */ /* 0x000fe200078e0a0c */
[----:B------:R-:W-:Y:S01]  /*1b80*/  PRMT R22, R22, 0x9910, RZ ;  /* 0x0000991016167816 */ /* 0x000fe200000000ff */
[----:B------:R-:W-:Y:S01]  /*1b90*/  IMAD.MOV R13, RZ, RZ, -R13 ;  /* 0x000000ffff0d7224 */ /* 0x000fe200078e0a0d */
[----:B------:R-:W-:Y:S01]  /*1ba0*/  PRMT R16, R16, 0x9910, RZ ;  /* 0x0000991010107816 */ /* 0x000fe200000000ff */
[----:B------:R-:W-:Y:S01]  /*1bb0*/  IMAD.MOV R24, RZ, RZ, -R24 ;  /* 0x000000ffff187224 */ /* 0x000fe200078e0a18 */
[----:B------:R-:W-:Y:S01]  /*1bc0*/  PRMT R12, R12, 0x7710, RZ ;  /* 0x000077100c0c7816 */ /* 0x000fe200000000ff */
[----:B------:R-:W-:Y:S01]  /*1bd0*/  IMAD R22, R22, 0x7, RZ ;  /* 0x0000000716167824 */ /* 0x000fe200078e02ff */
[----:B------:R-:W-:Y:S01]  /*1be0*/  LOP3.LUT R9, R9, 0xffff, RZ, 0xc0, !PT ;  /* 0x0000ffff09097812 */ /* 0x000fe200078ec0ff */
[----:B------:R-:W-:Y:S01]  /*1bf0*/  IMAD R16, R16, 0x7, RZ ;  /* 0x0000000710107824 */ /* 0x000fe200078e02ff */
[----:B------:R-:W-:Y:S01]  /*1c00*/  LOP3.LUT R28, R27, 0xffff, RZ, 0xc0, !PT ;  /* 0x0000ffff1b1c7812 */ /* 0x000fe200078ec0ff */
[----:B------:R-:W-:Y:S01]  /*1c10*/  IMAD.IADD R19, R19, 0x1, R12 ;  /* 0x0000000113137824 */ /* 0x000fe200078e020c */
[----:B------:R-:W-:Y:S01]  /*1c20*/  PRMT R12, R13, 0x7710, RZ ;  /* 0x000077100d0c7816 */ /* 0x000fe200000000ff */
[----:B------:R-:W-:Y:S01]  /*1c30*/  IMAD.MOV R16, RZ, RZ, -R16 ;  /* 0x000000ffff107224 */ /* 0x000fe200078e0a10 */
[----:B------:R-:W-:Y:S01]  /*1c40*/  LOP3.LUT P2, RZ, R2, R9, RZ, 0xfc, !PT ;  /* 0x0000000902ff7212 */ /* 0x000fe2000784fcff */
[----:B------:R-:W-:Y:S01]  /*1c50*/  IMAD.MOV R22, RZ, RZ, -R22 ;  /* 0x000000ffff167224 */ /* 0x000fe200078e0a16 */
[----:B------:R-:W-:Y:S01]  /*1c60*/  IADD3 R9, PT, PT, -R9, 0x8, RZ ;  /* 0x0000000809097810 */ /* 0x000fe20007ffe1ff */
[----:B------:R-:W-:Y:S01]  /*1c70*/  IMAD.IADD R21, R21, 0x1, R12 ;  /* 0x0000000115157824 */ /* 0x000fe200078e020c */
[----:B------:R-:W-:Y:S01]  /*1c80*/  PRMT R16, R16, 0x7710, RZ ;  /* 0x0000771010107816 */ /* 0x000fe200000000ff */
[----:B------:R-:W-:Y:S01]  /*1c90*/  IMAD R26, R26, 0x4925, RZ ;  /* 0x000049251a1a7824 */ /* 0x000fe200078e02ff */
[----:B------:R-:W-:Y:S01]  /*1ca0*/  PRMT R13, R22, 0x7710, RZ ;  /* 0x00007710160d7816 */ /* 0x000fe200000000ff */
[----:B------:R-:W-:Y:S01]  /*1cb0*/  IMAD R28, R28, 0x4925, RZ ;  /* 0x000049251c1c7824 */ /* 0x000fe200078e02ff */
[----:B------:R-:W-:Y:S01]  /*1cc0*/  PRMT R12, R24, 0x7710, RZ ;  /* 0x00007710180c7816 */ /* 0x000fe200000000ff */
[----:B------:R-:W-:Y:S01]  /*1cd0*/  IMAD.IADD R17, R17, 0x1, R16 ;  /* 0x0000000111117824 */ /* 0x000fe200078e0210 */
[----:B------:R-:W-:Y:S01]  /*1ce0*/  SHF.R.U32.HI R26, RZ, 0x11, R26 ;  /* 0x00000011ff1a7819 */ /* 0x000fe2000001161a */
[----:B------:R-:W-:Y:S01]  /*1cf0*/  IMAD.IADD R18, R18, 0x1, R13 ;  /* 0x0000000112127824 */ /* 0x000fe200078e020d */
[----:B------:R-:W-:Y:S01]  /*1d00*/  ISETP.LT.U32.AND P2, PT, R2, R9, P2 ;  /* 0x000000090200720c */ /* 0x000fe20001741070 */
[----:B------:R-:W-:Y:S01]  /*1d10*/  VIADD R13, R57, 0x9 ;  /* 0x00000009390d7836 */ /* 0x000fe20000000000 */
[----:B------:R-:W-:Y:S01]  /*1d20*/  PRMT R26, R26, 0x9910, RZ ;  /* 0x000099101a1a7816 */ /* 0x000fe200000000ff */
[----:B------:R-:W-:Y:S01]  /*1d30*/  IMAD.IADD R16, R23, 0x1, R12 ;  /* 0x0000000117107824 */ /* 0x000fe200078e020c */
[C---:B------:R-:W-:Y:S01]  /*1d40*/  LOP3.LUT R12, R57.reuse, 0xffff, RZ, 0xc0, !PT ;  /* 0x0000ffff390c7812 */ /* 0x040fe200078ec0ff */
[----:B------:R-:W-:Y:S01]  /*1d50*/  VIADD R23, R57, 0xa ;  /* 0x0000000a39177836 */ /* 0x000fe20000000000 */
[----:B------:R-:W-:Y:S01]  /*1d60*/  LOP3.LUT R22, R13, 0xffff, RZ, 0xc0, !PT ;  /* 0x0000ffff0d167812 */ /* 0x000fe200078ec0ff */
[----:B------:R-:W-:Y:S01]  /*1d70*/  IMAD R26, R26, 0x7, RZ ;  /* 0x000000071a1a7824 */ /* 0x000fe200078e02ff */
[----:B------:R-:W-:Y:S01]  /*1d80*/  SHF.R.U32.HI R28, RZ, 0x11, R28 ;  /* 0x00000011ff1c7819 */ /* 0x000fe2000001161c */
[----:B------:R-:W-:Y:S01]  /*1d90*/  IMAD R12, R12, 0x4925, RZ ;  /* 0x000049250c0c7824 */ /* 0x000fe200078e02ff */
[----:B------:R-:W-:Y:S01]  /*1da0*/  LOP3.LUT R24, R23, 0xffff, RZ, 0xc0, !PT ;  /* 0x0000ffff17187812 */ /* 0x000fe200078ec0ff */
[----:B------:R-:W-:Y:S01]  /*1db0*/  IMAD R22, R22, 0x4925, RZ ;  /* 0x0000492516167824 */ /* 0x000fe200078e02ff */
[----:B------:R-:W-:Y:S01]  /*1dc0*/  PRMT R28, R28, 0x9910, RZ ;  /* 0x000099101c1c7816 */ /* 0x000fe200000000ff */
[----:B------:R-:W-:Y:S01]  /*1dd0*/  IMAD.MOV R26, RZ, RZ, -R26 ;  /* 0x000000ffff1a7224 */ /* 0x000fe200078e0a1a */
[----:B------:R-:W-:Y:S01]  /*1de0*/  SHF.R.U32.HI R12, RZ, 0x11, R12 ;  /* 0x00000011ff0c7819 */ /* 0x000fe2000001160c */
[----:B------:R-:W-:Y:S01]  /*1df0*/  IMAD R24, R24, 0x4925, RZ ;  /* 0x0000492518187824 */ /* 0x000fe200078e02ff */
[----:B------:R-:W-:Y:S01]  /*1e00*/  SHF.R.U32.HI R22, RZ, 0x11, R22 ;  /* 0x00000011ff167819 */ /* 0x000fe20000011616 */
[----:B------:R-:W-:Y:S01]  /*1e10*/  IMAD R28, R28, 0x7, RZ ;  /* 0x000000071c1c7824 */ /* 0x000fe200078e02ff */
[----:B------:R-:W-:-:S02]  /*1e20*/  PRMT R12, R12, 0x9910, RZ ;  /* 0x000099100c0c7816 */ /* 0x000fc400000000ff */
[----:B------:R-:W-:Y:S02]  /*1e30*/  CS2R R44, SRZ ;  /* 0x00000000002c7805 */ /* 0x000fe4000001ff00 */
[----:B------:R-:W-:Y:S02]  /*1e40*/  PRMT R22, R22, 0x9910, RZ ;  /* 0x0000991016167816 */ /* 0x000fe400000000ff */
[----:B------:R-:W-:Y:S02]  /*1e50*/  CS2R R46, SRZ ;  /* 0x00000000002e7805 */ /* 0x000fe4000001ff00 */
[----:B------:R-:W-:Y:S01]  /*1e60*/  SHF.R.U32.HI R24, RZ, 0x11, R24 ;  /* 0x00000011ff187819 */ /* 0x000fe20000011618 */
[----:B------:R-:W-:Y:S01]  /*1e70*/  IMAD R12, R12, 0x7, RZ ;  /* 0x000000070c0c7824 */ /* 0x000fe200078e02ff */
[----:B------:R-:W-:Y:S01]  /*1e80*/  IADD3 R28, PT, PT, RZ, -R28, RZ ;  /* 0x8000001cff1c7210 */ /* 0x000fe20007ffe0ff */
[----:B------:R-:W-:Y:S01]  /*1e90*/  IMAD R22, R22, 0x7, RZ ;  /* 0x0000000716167824 */ /* 0x000fe200078e02ff */
[----:B------:R-:W-:Y:S01]  /*1ea0*/  PRMT R24, R24, 0x9910, RZ ;  /* 0x0000991018187816 */ /* 0x000fe200000000ff */
[----:B------:R-:W-:Y:S01]  /*1eb0*/  IMAD.MOV R12, RZ, RZ, -R12 ;  /* 0x000000ffff0c7224 */ /* 0x000fe200078e0a0c */
[----:B------:R-:W-:Y:S01]  /*1ec0*/  PRMT R28, R28, 0x7710, RZ ;  /* 0x000077101c1c7816 */ /* 0x000fe200000000ff */
[----:B------:R-:W-:Y:S01]  /*1ed0*/  IMAD.MOV R22, RZ, RZ, -R22 ;  /* 0x000000ffff167224 */ /* 0x000fe200078e0a16 */
[----:B------:R-:W-:Y:S01]  /*1ee0*/  CS2R R42, SRZ ;  /* 0x00000000002a7805 */ /* 0x000fe2000001ff00 */
[----:B------:R-:W-:Y:S01]  /*1ef0*/  IMAD R24, R24, 0x7, RZ ;  /* 0x0000000718187824 */ /* 0x000fe200078e02ff */
[----:B------:R-:W-:Y:S01]  /*1f00*/  PRMT R12, R12, 0x7710, RZ ;  /* 0x000077100c0c7816 */ /* 0x000fe200000000ff */
[----:B------:R-:W-:Y:S01]  /*1f10*/  IMAD.IADD R28, R27, 0x1, R28 ;  /* 0x000000011b1c7824 */ /* 0x000fe200078e021c */
[----:B------:R-:W-:Y:S01]  /*1f20*/  PRMT R22, R22, 0x7710, RZ ;  /* 0x0000771016167816 */ /* 0x000fe200000000ff */
[----:B------:R-:W-:Y:S01]  /*1f30*/  IMAD.MOV R24, RZ, RZ, -R24 ;  /* 0x000000ffff187224 */ /* 0x000fe200078e0a18 */
[----:B------:R-:W-:Y:S01]  /*1f40*/  CS2R R40, SRZ ;  /* 0x0000000000287805 */ /* 0x000fe2000001ff00 */
[----:B------:R-:W-:Y:S01]  /*1f50*/  IMAD.IADD R12, R57, 0x1, R12 ;  /* 0x00000001390c7824 */ /* 0x000fe200078e020c */
[----:B------:R-:W-:Y:S01]  /*1f60*/  CS2R R38, SRZ ;  /* 0x0000000000267805 */ /* 0x000fe2000001ff00 */
[----:B------:R-:W-:Y:S01]  /*1f70*/  IMAD.IADD R22, R13, 0x1, R22 ;  /* 0x000000010d167824 */ /* 0x000fe200078e0216 */
[----:B------:R-:W-:Y:S01]  /*1f80*/  PRMT R24, R24, 0x7710, RZ ;  /* 0x0000771018187816 */ /* 0x000fe200000000ff */
[----:B------:R-:W-:Y:S01]  /*1f90*/  VIADD R27, R57, 0xd ;  /* 0x0000000d391b7836 */ /* 0x000fe20000000000 */
[----:B------:R-:W-:-:S02]  /*1fa0*/  LOP3.LUT R13, R12, 0xffff, RZ, 0xc0, !PT ;  /* 0x0000ffff0c0d7812 */ /* 0x000fc400078ec0ff */
[----:B------:R-:W-:Y:S02]  /*1fb0*/  CS2R R36, SRZ ;  /* 0x0000000000247805 */ /* 0x000fe4000001ff00 */
[----:B------:R-:W-:Y:S01]  /*1fc0*/  PRMT R12, R26, 0x7710, RZ ;  /* 0x000077101a0c7816 */ /* 0x000fe200000000ff */
[----:B------:R-:W-:Y:S01]  /*1fd0*/  IMAD.IADD R24, R23, 0x1, R24 ;  /* 0x0000000117187824 */ /* 0x000fe200078e0218 */
[----:B------:R-:W-:Y:S02]  /*1fe0*/  LOP3.LUT P1, RZ, R2, R13, RZ, 0xfc, !PT ;  /* 0x0000000d02ff7212 */ /* 0x000fe4000782fcff */
[----:B------:R-:W-:Y:S02]  /*1ff0*/  CS2R R32, SRZ ;  /* 0x0000000000207805 */ /* 0x000fe4000001ff00 */
[----:B------:R-:W-:Y:S01]  /*2000*/  IADD3 R13, PT, PT, -R13, 0x8, RZ ;  /* 0x000000080d0d7810 */ /* 0x000fe20007ffe1ff */
[----:B------:R-:W-:Y:S01]  /*2010*/  IMAD.IADD R26, R25, 0x1, R12 ;  /* 0x00000001191a7824 */ /* 0x000fe200078e020c */
[----:B------:R-:W-:-:S02]  /*2020*/  LOP3.LUT R23, R14, 0xffff, RZ, 0xc0, !PT ;  /* 0x0000ffff0e177812 */ /* 0x000fc400078ec0ff */
[----:B------:R-:W-:Y:S02]  /*2030*/  CS2R R30, SRZ ;  /* 0x00000000001e7805 */ /* 0x000fe4000001ff00 */
[----:B------:R-:W-:Y:S02]  /*2040*/  ISETP.LT.U32.AND P4, PT, R2, R13, P1 ;  /* 0x0000000d0200720c */ /* 0x000fe40000f81070 */
[----:B------:R-:W-:Y:S01]  /*2050*/  CS2R R34, SRZ ;  /* 0x0000000000227805 */ /* 0x000fe2000001ff00 */
[----:B------:R-:W1:Y:S01]  /*2060*/  LDC.64 R12, c[0x0][0x380] ;  /* 0x0000e000ff0c7b82 */ /* 0x000e620000000a00 */
[----:B------:R-:W-:Y:S02]  /*2070*/  LOP3.LUT R25, R15, 0xffff, RZ, 0xc0, !PT ;  /* 0x0000ffff0f197812 */ /* 0x000fe400078ec0ff */
[----:B------:R-:W-:Y:S02]  /*2080*/  ISETP.GT.U32.OR P5, PT, R20, 0x6, !P4 ;  /* 0x000000061400780c */ /* 0x000fe400067a4470 */
[----:B------:R-:W-:-:S02]  /*2090*/  ISETP.GT.U32.OR P6, PT, R6, 0x6, !P4 ;  /* 0x000000060600780c */ /* 0x000fc400067c4470 */
[----:B------:R-:W-:Y:S02]  /*20a0*/  ISETP.GT.U32.OR P4, PT, R6, 0x5, !P4 ;  /* 0x000000050600780c */ /* 0x000fe40006784470 */
[C---:B------:R-:W-:Y:S02]  /*20b0*/  LOP3.LUT P3, RZ, R2.reuse, R23, RZ, 0xfc, !PT ;  /* 0x0000001702ff7212 */ /* 0x040fe4000786fcff */
[----:B------:R-:W-:Y:S02]  /*20c0*/  IADD3 R15, PT, PT, -R23, 0x8, RZ ;  /* 0x00000008170f7810 */ /* 0x000fe40007ffe1ff */
[C---:B------:R-:W-:Y:S02]  /*20d0*/  LOP3.LUT P1, RZ, R2.reuse, R25, RZ, 0xfc, !PT ;  /* 0x0000001902ff7212 */ /* 0x040fe4000782fcff */
[----:B------:R-:W-:Y:S01]  /*20e0*/  ISETP.LT.U32.AND P3, PT, R2, R15, P3 ;  /* 0x0000000f0200720c */ /* 0x000fe20001f61070 */
[----:B------:R-:W2:Y:S01]  /*20f0*/  @!P5 LDG.E.CONSTANT R91, desc[UR4][R10.64+-0x20] ;  /* 0xffffe0040a5bd981 */ /* 0x000ea2000c1e9900 */
[----:B------:R-:W-:-:S02]  /*2100*/  ISETP.GT.U32.OR P5, PT, R20, 0x6, !P2 ;  /* 0x000000061400780c */ /* 0x000fc400057a4470 */
[----:B------:R-:W-:Y:S01]  /*2110*/  IADD3 R23, PT, PT, -R25, 0x8, RZ ;  /* 0x0000000819177810 */ /* 0x000fe20007ffe1ff */
[----:B------:R-:W3:Y:S01]  /*2120*/  @!P6 LDG.E.CONSTANT R95, desc[UR4][R10.64+-0x1c] ;  /* 0xffffe4040a5fe981 */ /* 0x000ee2000c1e9900 */
[C---:B------:R-:W-:Y:S02]  /*2130*/  ISETP.GT.U32.OR P6, PT, R6.reuse, 0x6, !P2 ;  /* 0x000000060600780c */ /* 0x040fe400057c4470 */
[----:B------:R-:W-:Y:S01]  /*2140*/  ISETP.GT.U32.OR P2, PT, R6, 0x5, !P2 ;  /* 0x000000050600780c */ /* 0x000fe20005744470 */
[----:B-1----:R-:W-:Y:S01]  /*2150*/  IMAD.WIDE R8, R8, 0x4, R12 ;  /* 0x0000000408087825 */ /* 0x002fe200078e020c */
[----:B------:R1:W4:Y:S01]  /*2160*/  @!P4 LDG.E.CONSTANT R93, desc[UR4][R10.64+-0x18] ;  /* 0xffffe8040a5dc981 */ /* 0x000322000c1e9900 */
[----:B------:R-:W-:Y:S02]  /*2170*/  ISETP.GT.U32.OR P4, PT, R20, 0x6, !P3 ;  /* 0x000000061400780c */ /* 0x000fe40005f84470 */
[----:B------:R-:W-:Y:S02]  /*2180*/  ISETP.LT.U32.AND P1, PT, R2, R23, P1 ;  /* 0x000000170200720c */ /* 0x000fe40000f21070 */
[----:B------:R-:W5:Y:S01]  /*2190*/  @!P5 LDG.E.CONSTANT R143, desc[UR4][R8.64] ;  /* 0x00000004088fd981 */ /* 0x000f62000c1e9900 */
[----:B------:R-:W-:-:S02]  /*21a0*/  ISETP.GT.U32.OR P5, PT, R6, 0x6, !P3 ;  /* 0x000000060600780c */ /* 0x000fc40005fa4470 */
[----:B------:R-:W-:Y:S01]  /*21b0*/  LOP3.LUT R29, R27, 0xffff, RZ, 0xc0, !PT ;  /* 0x0000ffff1b1d7812 */ /* 0x000fe200078ec0ff */
[----:B------:R-:W2:Y:S01]  /*21c0*/  @!P6 LDG.E.CONSTANT R141, desc[UR4][R8.64+0x4] ;  /* 0x00000404088de981 */ /* 0x000ea2000c1e9900 */
[----:B------:R-:W-:-:S03]  /*21d0*/  ISETP.GT.U32.OR P3, PT, R6, 0x5, !P3 ;  /* 0x000000050600780c */ /* 0x000fc60005f64470 */
[----:B------:R-:W3:Y:S01]  /*21e0*/  @!P2 LDG.E.CONSTANT R101, desc[UR4][R8.64+0x8] ;  /* 0x000008040865a981 */ /* 0x000ee2000c1e9900 */
[----:B------:R-:W-:Y:S01]  /*21f0*/  LOP3.LUT R19, R19, 0xffff, RZ, 0xc0, !PT ;  /* 0x0000ffff13137812 */ /* 0x000fe200078ec0ff */
[----:B------:R-:W-:Y:S02]  /*2200*/  IMAD R29, R29, 0x4925, RZ ;  /* 0x000049251d1d7824 */ /* 0x000fe400078e02ff */
[----:B------:R-:W4:Y:S01]  /*2210*/  @!P4 LDG.E.CONSTANT R99, desc[UR4][R8.64+0x1c] ;  /* 0x00001c040863c981 */ /* 0x000f22000c1e9900 */
[----:B------:R-:W-:-:S03]  /*2220*/  LOP3.LUT R21, R21, 0xffff, RZ, 0xc0, !PT ;  /* 0x0000ffff15157812 */ /* 0x000fc600078ec0ff */
[----:B------:R-:W5:Y:S04]  /*2230*/  @!P5 LDG.E.CONSTANT R139, desc[UR4][R8.64+0x20] ;  /* 0x00002004088bd981 */ /* 0x000f68000c1e9900 */
[----:B------:R-:W4:Y:S01]  /*2240*/  @!P3 LDG.E.CONSTANT R97, desc[UR4][R8.64+0x24] ;  /* 0x000024040861b981 */ /* 0x000f22000c1e9900 */
[----:B------:R-:W-:Y:S02]  /*2250*/  ISETP.GT.U32.OR P3, PT, R20, 0x6, !P1 ;  /* 0x000000061400780c */ /* 0x000fe40004f64470 */
[----:B------:R-:W-:Y:S02]  /*2260*/  LOP3.LUT P2, RZ, R2, R19, RZ, 0xfc, !PT ;  /* 0x0000001302ff7212 */ /* 0x000fe4000784fcff */
[----:B-1----:R-:W-:Y:S01]  /*2270*/  IADD3 R11, PT, PT, -R19, 0x8, RZ ;  /* 0x00000008130b7810 */ /* 0x002fe20007ffe1ff */
[----:B------:R-:W-:Y:S01]  /*2280*/  IMAD.MOV.U32 R19, RZ, RZ, RZ ;  /* 0x000000ffff137224 */ /* 0x000fe200078e00ff */
[----:B------:R-:W-:-:S02]  /*2290*/  SHF.R.U32.HI R29, RZ, 0x11, R29 ;  /* 0x00000011ff1d7819 */ /* 0x000fc4000001161d */
[----:B------:R-:W-:Y:S02]  /*22a0*/  ISETP.LT.U32.AND P2, PT, R2, R11, P2 ;  /* 0x0000000b0200720c */ /* 0x000fe40001741070 */
[----:B------:R-:W-:Y:S02]  /*22b0*/  PRMT R29, R29, 0x9910, RZ ;  /* 0x000099101d1d7816 */ /* 0x000fe400000000ff */
[----:B------:R-:W-:Y:S01]  /*22c0*/  ISETP.GT.U32.OR P6, PT, R20, 0x6, !P2 ;  /* 0x000000061400780c */ /* 0x000fe200057c4470 */
[----:B------:R-:W5:Y:S01]  /*22d0*/  @!P3 LDG.E.CONSTANT R19, desc[UR4][R8.64+0x38] ;  /* 0x000038040813b981 */ /* 0x000f62000c1e9900 */
[----:B------:R-:W-:Y:S01]  /*22e0*/  ISETP.GT.U32.OR P3, PT, R6, 0x6, !P2 ;  /* 0x000000060600780c */ /* 0x000fe20005764470 */
[----:B------:R-:W-:Y:S01]  /*22f0*/  IMAD.MOV.U32 R12, RZ, RZ, R29 ;  /* 0x000000ffff0c7224 */ /* 0x000fe200078e001d */
[----:B------:R-:W-:Y:S02]  /*2300*/  LOP3.LUT P4, RZ, R2, R21, RZ, 0xfc, !PT ;  /* 0x0000001502ff7212 */ /* 0x000fe4000788fcff */
[----:B------:R-:W-:-:S02]  /*2310*/  IADD3 R13, PT, PT, -R21, 0x8, RZ ;  /* 0x00000008150d7810 */ /* 0x000fc40007ffe1ff */
[C---:B------:R-:W-:Y:S02]  /*2320*/  ISETP.GT.U32.OR P5, PT, R6.reuse, 0x6, !P1 ;  /* 0x000000060600780c */ /* 0x040fe40004fa4470 */
[----:B------:R-:W-:Y:S01]  /*2330*/  ISETP.GT.U32.OR P1, PT, R6, 0x5, !P1 ;  /* 0x000000050600780c */ /* 0x000fe20004f24470 */
[----:B------:R-:W-:Y:S01]  /*2340*/  IMAD R12, R12, 0x7, RZ ;  /* 0x000000070c0c7824 */ /* 0x000fe200078e02ff */
[----:B------:R-:W-:Y:S01]  /*2350*/  ISETP.LT.U32.AND P4, PT, R2, R13, P4 ;  /* 0x0000000d0200720c */ /* 0x000fe20002781070 */
[----:B------:R-:W5:Y:S01]  /*2360*/  @!P6 LDG.E.CONSTANT R54, desc[UR4][R8.64+0x54] ;  /* 0x000054040836e981 */ /* 0x000f62000c1e9900 */
[----:B------:R-:W-:Y:S01]  /*2370*/  LOP3.LUT R13, R18, 0xffff, RZ, 0xc0, !PT ;  /* 0x0000ffff120d7812 */ /* 0x000fe200078ec0ff */
[----:B------:R-:W-:Y:S02]  /*2380*/  IMAD.MOV.U32 R18, RZ, RZ, RZ ;  /* 0x000000ffff127224 */ /* 0x000fe400078e00ff */
[----:B------:R-:W-:Y:S01]  /*2390*/  IMAD.MOV R10, RZ, RZ, -R12 ;  /* 0x000000ffff0a7224 */ /* 0x000fe200078e0a0c */
[----:B------:R-:W-:-:S02]  /*23a0*/  LOP3.LUT R17, R17, 0xffff, RZ, 0xc0, !PT ;  /* 0x0000ffff11117812 */ /* 0x000fc400078ec0ff */
[----:B------:R-:W-:Y:S01]  /*23b0*/  ISETP.GT.U32.OR P2, PT, R6, 0x5, !P2 ;  /* 0x000000050600780c */ /* 0x000fe20005744470 */
[----:B------:R-:W5:Y:S01]  /*23c0*/  @!P3 LDG.E.CONSTANT R18, desc[UR4][R8.64+0x58] ;  /* 0x000058040812b981 */ /* 0x000f62000c1e9900 */
[----:B------:R-:W-:Y:S02]  /*23d0*/  ISETP.GT.U32.OR P6, PT, R20, 0x6, !P4 ;  /* 0x000000061400780c */ /* 0x000fe400067c4470 */
[----:B------:R-:W-:Y:S01]  /*23e0*/  ISETP.GT.U32.OR P3, PT, R6, 0x6, !P4 ;  /* 0x000000060600780c */ /* 0x000fe20006764470 */
[----:B------:R-:W5:Y:S01]  /*23f0*/  @!P5 LDG.E.CONSTANT R56, desc[UR4][R8.64+0x3c] ;  /* 0x00003c040838d981 */ /* 0x000f62000c1e9900 */
[----:B------:R-:W-:Y:S02]  /*2400*/  PRMT R10, R10, 0x7710, RZ ;  /* 0x000077100a0a7816 */ /* 0x000fe400000000ff */
[----:B------:R-:W-:Y:S01]  /*2410*/  LOP3.LUT P5, RZ, R2, R17, RZ, 0xfc, !PT ;  /* 0x0000001102ff7212 */ /* 0x000fe200078afcff */
[----:B------:R-:W5:Y:S01]  /*2420*/  @!P1 LDG.E.CONSTANT R55, desc[UR4][R8.64+0x40] ;  /* 0x0000400408379981 */ /* 0x000f62000c1e9900 */
[----:B------:R-:W-:-:S02]  /*2430*/  IADD3 R11, PT, PT, -R17, 0x8, RZ ;  /* 0x00000008110b7810 */ /* 0x000fc40007ffe1ff */
[C---:B------:R-:W-:Y:S01]  /*2440*/  LOP3.LUT P1, RZ, R2.reuse, R13, RZ, 0xfc, !PT ;  /* 0x0000000d02ff7212 */ /* 0x040fe2000782fcff */
[----:B------:R-:W-:Y:S01]  /*2450*/  IMAD.IADD R27, R27, 0x1, R10 ;  /* 0x000000011b1b7824 */ /* 0x000fe200078e020a */
[----:B------:R-:W-:Y:S01]  /*2460*/  IADD3 R13, PT, PT, -R13, 0x8, RZ ;  /* 0x000000080d0d7810 */ /* 0x000fe20007ffe1ff */
[----:B------:R-:W5:Y:S01]  /*2470*/  @!P2 LDG.E.CONSTANT R53, desc[UR4][R8.64+0x5c] ;  /* 0x00005c040835a981 */ /* 0x000f62000c1e9900 */
[C---:B------:R-:W-:Y:S02]  /*2480*/  ISETP.LT.U32.AND P5, PT, R2.reuse, R11, P5 ;  /* 0x0000000b0200720c */ /* 0x040fe40002fa1070 */
[----:B------:R-:W-:Y:S02]  /*2490*/  CS2R R10, SRZ ;  /* 0x00000000000a7805 */ /* 0x000fe4000001ff00 */
[----:B------:R-:W-:Y:S01]  /*24a0*/  ISETP.LT.U32.AND P1, PT, R2, R13, P1 ;  /* 0x0000000d0200720c */ /* 0x000fe20000f21070 */
[----:B------:R-:W5:Y:S01]  /*24b0*/  @!P6 LDG.E.CONSTANT R52, desc[UR4][R8.64+0x70] ;  /* 0x000070040834e981 */ /* 0x000f62000c1e9900 */
[----:B------:R-:W-:-:S02]  /*24c0*/  LOP3.LUT R13, R16, 0xffff, RZ, 0xc0, !PT ;  /* 0x0000ffff100d7812 */ /* 0x000fc400078ec0ff */
[----:B------:R-:W-:Y:S01]  /*24d0*/  ISETP.GT.U32.OR P2, PT, R20, 0x6, !P5 ;  /* 0x000000061400780c */ /* 0x000fe20006f44470 */
[----:B------:R-:W5:Y:S01]  /*24e0*/  @!P3 LDG.E.CONSTANT R10, desc[UR4][R8.64+0x74] ;  /* 0x00007404080ab981 */ /* 0x000f62000c1e9900 */
[C---:B------:R-:W-:Y:S02]  /*24f0*/  ISETP.GT.U32.OR P6, PT, R6.reuse, 0x6, !P5 ;  /* 0x000000060600780c */ /* 0x040fe40006fc4470 */
[----:B------:R-:W-:Y:S02]  /*2500*/  ISETP.GT.U32.OR P5, PT, R6, 0x5, !P5 ;  /* 0x000000050600780c */ /* 0x000fe40006fa4470 */
[----:B------:R-:W-:Y:S02]  /*2510*/  LOP3.LUT P3, RZ, R2, R13, RZ, 0xfc, !PT ;  /* 0x0000000d02ff7212 */ /* 0x000fe4000786fcff */
[----:B------:R-:W-:Y:S02]  /*2520*/  IADD3 R13, PT, PT, -R13, 0x8, RZ ;  /* 0x000000080d0d7810 */ /* 0x000fe40007ffe1ff */
[----:B------:R-:W-:-:S02]  /*2530*/  ISETP.GT.U32.OR P4, PT, R6, 0x5, !P4 ;  /* 0x000000050600780c */ /* 0x000fc40006784470 */
[----:B------:R-:W-:Y:S01]  /*2540*/  ISETP.LT.U32.AND P3, PT, R2, R13, P3 ;  /* 0x0000000d0200720c */ /* 0x000fe20001f61070 */
[----:B------:R-:W-:Y:S02]  /*2550*/  IMAD.MOV.U32 R13, RZ, RZ, RZ ;  /* 0x000000ffff0d7224 */ /* 0x000fe400078e00ff */
[----:B------:R-:W-:Y:S02]  /*2560*/  IMAD.MOV.U32 R12, RZ, RZ, RZ ;  /* 0x000000ffff0c7224 */ /* 0x000fe400078e00ff */
[----:B------:R-:W-:Y:S02]  /*2570*/  IMAD.MOV.U32 R14, RZ, RZ, RZ ;  /* 0x000000ffff0e7224 */ /* 0x000fe400078e00ff */
[----:B------:R-:W5:Y:S01]  /*2580*/  @!P5 LDG.E.CONSTANT R13, desc[UR4][R8.64+0x94] ;  /* 0x00009404080dd981 */ /* 0x000f62000c1e9900 */
[----:B------:R-:W-:Y:S02]  /*2590*/  ISETP.GT.U32.OR P5, PT, R20, 0x6, !P3 ;  /* 0x000000061400780c */ /* 0x000fe40005fa4470 */
[----:B------:R-:W-:Y:S01]  /*25a0*/  LOP3.LUT R15, R22, 0xffff, RZ, 0xc0, !PT ;  /* 0x0000ffff160f7812 */ /* 0x000fe200078ec0ff */
[----:B------:R-:W5:Y:S03]  /*25b0*/  @!P4 LDG.E.CONSTANT R11, desc[UR4][R8.64+0x78] ;  /* 0x00007804080bc981 */ /* 0x000f66000c1e9900 */
[----:B------:R-:W-:Y:S01]  /*25c0*/  LOP3.LUT P4, RZ, R2, R15, RZ, 0xfc, !PT ;  /* 0x0000000f02ff7212 */ /* 0x000fe2000788fcff */
[----:B------:R-:W5:Y:S01]  /*25d0*/  @!P2 LDG.E.CONSTANT R12, desc[UR4][R8.64+0x8c] ;  /* 0x00008c04080ca981 */ /* 0x000f62000c1e9900 */
[----:B------:R-:W-:-:S03]  /*25e0*/  ISETP.GT.U32.OR P2, PT, R20, 0x6, !P1 ;  /* 0x000000061400780c */ /* 0x000fc60004f44470 */
[----:B------:R-:W5:Y:S01]  /*25f0*/  @!P6 LDG.E.CONSTANT R14, desc[UR4][R8.64+0x90] ;  /* 0x00009004080ee981 */ /* 0x000f62000c1e9900 */
[----:B------:R-:W-:Y:S02]  /*2600*/  ISETP.GT.U32.OR P6, PT, R6, 0x6, !P1 ;  /* 0x000000060600780c */ /* 0x000fe40004fc4470 */
[----:B------:R-:W-:Y:S02]  /*2610*/  IADD3 R15, PT, PT, -R15, 0x8, RZ ;  /* 0x000000080f0f7810 */ /* 0x000fe40007ffe1ff */
[----:B------:R-:W-:Y:S01]  /*2620*/  CS2R R16, SRZ ;  /* 0x0000000000107805 */ /* 0x000fe2000001ff00 */
[----:B------:R-:W5:Y:S01]  /*2630*/  @!P5 LDG.E.CONSTANT R51, desc[UR4][R8.64+0xc4] ;  /* 0x0000c4040833d981 */ /* 0x000f62000c1e9900 */
[----:B------:R-:W-:Y:S01]  /*2640*/  ISETP.LT.U32.AND P4, PT, R2, R15, P4 ;  /* 0x0000000f0200720c */ /* 0x000fe20002781070 */
[----:B------:R-:W-:Y:S01]  /*2650*/  IMAD.MOV.U32 R15, RZ, RZ, RZ ;  /* 0x000000ffff0f7224 */ /* 0x000fe200078e00ff */
[----:B------:R-:W-:Y:S02]  /*2660*/  LOP3.LUT R21, R24, 0xffff, RZ, 0xc0, !PT ;  /* 0x0000ffff18157812 */ /* 0x000fe400078ec0ff */
[----:B------:R-:W-:-:S03]  /*2670*/  ISETP.GT.U32.OR P5, PT, R20, 0x6, !P4 ;  /* 0x000000061400780c */ /* 0x000fc600067a4470 */
[----:B------:R-:W5:Y:S01]  /*2680*/  @!P2 LDG.E.CONSTANT R15, desc[UR4][R8.64+0xa8] ;  /* 0x0000a804080fa981 */ /* 0x000f62000c1e9900 */
[----:B------:R-:W-:-:S03]  /*2690*/  LOP3.LUT P2, RZ, R2, R21, RZ, 0xfc, !PT ;  /* 0x0000001502ff7212 */ /* 0x000fc6000784fcff */
[----:B------:R-:W5:Y:S01]  /*26a0*/  @!P6 LDG.E.CONSTANT R16, desc[UR4][R8.64+0xac] ;  /* 0x0000ac040810e981 */ /* 0x000f62000c1e9900 */
[C---:B------:R-:W-:Y:S02]  /*26b0*/  ISETP.GT.U32.OR P6, PT, R6.reuse, 0x6, !P3 ;  /* 0x000000060600780c */ /* 0x040fe40005fc4470 */
[----:B------:R-:W-:Y:S02]  /*26c0*/  ISETP.GT.U32.OR P1, PT, R6, 0x5, !P1 ;  /* 0x000000050600780c */ /* 0x000fe40004f24470 */
[----:B------:R-:W-:Y:S01]  /*26d0*/  IADD3 R21, PT, PT, -R21, 0x8, RZ ;  /* 0x0000000815157810 */ /* 0x000fe20007ffe1ff */
[----:B------:R-:W5:Y:S03]  /*26e0*/  @!P5 LDG.E.CONSTANT R48, desc[UR4][R8.64+0xe0] ;  /* 0x0000e0040830d981 */ /* 0x000f66000c1e9900 */
[----:B------:R-:W-:Y:S02]  /*26f0*/  ISETP.LT.U32.AND P2, PT, R2, R21, P2 ;  /* 0x000000150200720c */ /* 0x000fe40001741070 */
[----:B------:R-:W-:-:S02]  /*2700*/  ISETP.GT.U32.OR P3, PT, R6, 0x5, !P3 ;  /* 0x000000050600780c */ /* 0x000fc40005f64470 */
[----:B------:R-:W-:Y:S01]  /*2710*/  ISETP.GT.U32.OR P5, PT, R6, 0x6, !P2 ;  /* 0x000000060600780c */ /* 0x000fe200057a4470 */
[----:B------:R-:W5:Y:S01]  /*2720*/  @!P6 LDG.E.CONSTANT R50, desc[UR4][R8.64+0xc8] ;  /* 0x0000c8040832e981 */ /* 0x000f62000c1e9900 */
[----:B------:R-:W-:Y:S02]  /*2730*/  LOP3.LUT R23, R26, 0xffff, RZ, 0xc0, !PT ;  /* 0x0000ffff1a177812 */ /* 0x000fe400078ec0ff */
[----:B------:R-:W-:Y:S01]  /*2740*/  ISETP.GT.U32.OR P6, PT, R6, 0x6, !P4 ;  /* 0x000000060600780c */ /* 0x000fe200067c4470 */
[----:B------:R-:W5:Y:S01]  /*2750*/  @!P1 LDG.E.CONSTANT R17, desc[UR4][R8.64+0xb0] ;  /* 0x0000b00408119981 */ /* 0x000f62000c1e9900 */
[----:B------:R-:W-:Y:S02]  /*2760*/  LOP3.LUT P1, RZ, R2, R23, RZ, 0xfc, !PT ;  /* 0x0000001702ff7212 */ /* 0x000fe4000782fcff */
[----:B------:R-:W-:Y:S02]  /*2770*/  IADD3 R21, PT, PT, -R23, 0x8, RZ ;  /* 0x0000000817157810 */ /* 0x000fe40007ffe1ff */
[----:B------:R-:W-:Y:S01]  /*2780*/  ISETP.GT.U32.OR P4, PT, R6, 0x5, !P4 ;  /* 0x000000050600780c */ /* 0x000fe20006784470 */
[----:B------:R-:W5:Y:S01]  /*2790*/  @!P3 LDG.E.CONSTANT R49, desc[UR4][R8.64+0xcc] ;  /* 0x0000cc040831b981 */ /* 0x000f62000c1e9900 */
[----:B------:R-:W-:-:S02]  /*27a0*/  ISETP.LT.U32.AND P1, PT, R2, R21, P1 ;  /* 0x000000150200720c */ /* 0x000fc40000f21070 */
[----:B------:R-:W-:Y:S01]  /*27b0*/  ISETP.GT.U32.OR P3, PT, R20, 0x6, !P2 ;  /* 0x000000061400780c */ /* 0x000fe20005764470 */
[----:B------:R0:W5:Y:S01]  /*27c0*/  @!P5 LDG.E.CONSTANT R44, desc[UR4][R8.64+0x100] ;  /* 0x00010004082cd981 */ /* 0x000162000c1e9900 */
[C---:B------:R-:W-:Y:S02]  /*27d0*/  ISETP.GT.U32.OR P2, PT, R6.reuse, 0x5, !P2 ;  /* 0x000000050600780c */ /* 0x040fe40005744470 */
[----:B------:R-:W-:Y:S01]  /*27e0*/  ISETP.GT.U32.OR P5, PT, R6, 0x6, !P1 ;  /* 0x000000060600780c */ /* 0x000fe20004fa4470 */
[----:B------:R-:W5:Y:S01]  /*27f0*/  @!P6 LDG.E.CONSTANT R47, desc[UR4][R8.64+0xe4] ;  /* 0x0000e404082fe981 */ /* 0x000f62000c1e9900 */
[----:B------:R-:W-:-:S03]  /*2800*/  LOP3.LUT R21, R28, 0xffff, RZ, 0xc0, !PT ;  /* 0x0000ffff1c157812 */ /* 0x000fc600078ec0ff */
[----:B------:R-:W5:Y:S01]  /*2810*/  @!P4 LDG.E.CONSTANT R46, desc[UR4][R8.64+0xe8] ;  /* 0x0000e804082ec981 */ /* 0x000f62000c1e9900 */
[----:B------:R-:W-:Y:S02]  /*2820*/  LOP3.LUT P6, RZ, R2, R21, RZ, 0xfc, !PT ;  /* 0x0000001502ff7212 */ /* 0x000fe400078cfcff */
[----:B------:R-:W-:Y:S01]  /*2830*/  IADD3 R21, PT, PT, -R21, 0x8, RZ ;  /* 0x0000000815157810 */ /* 0x000fe20007ffe1ff */
[----:B------:R-:W5:Y:S01]  /*2840*/  @!P3 LDG.E.CONSTANT R45, desc[UR4][R8.64+0xfc] ;  /* 0x0000fc04082db981 */ /* 0x000f62000c1e9900 */
[----:B------:R-:W-:Y:S02]  /*2850*/  ISETP.GT.U32.OR P4, PT, R20, 0x6, !P1 ;  /* 0x000000061400780c */ /* 0x000fe40004f84470 */
[----:B------:R-:W-:Y:S01]  /*2860*/  ISETP.GT.U32.OR P1, PT, R6, 0x5, !P1 ;  /* 0x000000050600780c */ /* 0x000fe20004f24470 */
[----:B------:R-:W5:Y:S01]  /*2870*/  @!P2 LDG.E.CONSTANT R43, desc[UR4][R8.64+0x104] ;  /* 0x00010404082ba981 */ /* 0x000f62000c1e9900 */
[----:B------:R-:W-:Y:S02]  /*2880*/  LOP3.LUT R27, R27, 0xffff, RZ, 0xc0, !PT ;  /* 0x0000ffff1b1b7812 */ /* 0x000fe400078ec0ff */
[C---:B------:R-:W-:Y:S01]  /*2890*/  ISETP.LT.U32.AND P6, PT, R2.reuse, R21, P6 ;  /* 0x000000150200720c */ /* 0x040fe200037c1070 */
[----:B------:R-:W5:Y:S01]  /*28a0*/  @!P5 LDG.E.CONSTANT R41, desc[UR4][R8.64+0x11c] ;  /* 0x00011c040829d981 */ /* 0x000f62000c1e9900 */
[----:B------:R-:W-:-:S02]  /*28b0*/  LOP3.LUT P3, RZ, R2, R27, RZ, 0xfc, !PT ;  /* 0x0000001b02ff7212 */ /* 0x000fc4000786fcff */
[----:B------:R-:W-:Y:S02]  /*28c0*/  IADD3 R23, PT, PT, -R27, 0x8, RZ ;  /* 0x000000081b177810 */ /* 0x000fe40007ffe1ff */
[----:B------:R-:W-:Y:S01]  /*28d0*/  ISETP.GT.U32.OR P2, PT, R20, 0x6, !P6 ;  /* 0x000000061400780c */ /* 0x000fe20007744470 */
[----:B------:R-:W5:Y:S01]  /*28e0*/  @!P4 LDG.E.CONSTANT R42, desc[UR4][R8.64+0x118] ;  /* 0x00011804082ac981 */ /* 0x000f62000c1e9900 */
[C---:B------:R-:W-:Y:S02]  /*28f0*/  ISETP.GT.U32.OR P5, PT, R6.reuse, 0x6, !P6 ;  /* 0x000000060600780c */ /* 0x040fe400077a4470 */
[----:B------:R-:W-:Y:S01]  /*2900*/  ISETP.GT.U32.OR P6, PT, R6, 0x5, !P6 ;  /* 0x000000050600780c */ /* 0x000fe200077c4470 */
[----:B------:R-:W5:Y:S01]  /*2910*/  @!P1 LDG.E.CONSTANT R40, desc[UR4][R8.64+0x120] ;  /* 0x0001200408289981 */ /* 0x000f62000c1e9900 */
[----:B------:R-:W-:-:S04]  /*2920*/  ISETP.LT.U32.AND P3, PT, R2, R23, P3 ;  /* 0x000000170200720c */ /* 0x000fc80001f61070 */
[----:B------:R-:W-:Y:S02]  /*2930*/  ISETP.GT.U32.OR P1, PT, R20, 0x6, !P3 ;  /* 0x000000061400780c */ /* 0x000fe40005f24470 */
[----:B------:R-:W-:Y:S01]  /*2940*/  LOP3.LUT P4, RZ, R2, R135, RZ, 0xfc, !PT ;  /* 0x0000008702ff7212 */ /* 0x000fe2000788fcff */
[----:B------:R-:W5:Y:S01]  /*2950*/  @!P2 LDG.E.CONSTANT R39, desc[UR4][R8.64+0x134] ;  /* 0x000134040827a981 */ /* 0x000f62000c1e9900 */
[----:B------:R-:W-:-:S03]  /*2960*/  IADD3 R21, PT, PT, -R135, 0x8, RZ ;  /* 0x0000000887157810 */ /* 0x000fc60007ffe1ff */
[----:B------:R-:W5:Y:S01]  /*2970*/  @!P5 LDG.E.CONSTANT R38, desc[UR4][R8.64+0x138] ;  /* 0x000138040826d981 */ /* 0x000f62000c1e9900 */
[----:B------:R-:W-:-:S03]  /*2980*/  ISETP.GT.U32.OR P5, PT, R20, 0x6, !P0 ;  /* 0x000000061400780c */ /* 0x000fc600047a4470 */
[----:B------:R-:W5:Y:S01]  /*2990*/  @!P6 LDG.E.CONSTANT R37, desc[UR4][R8.64+0x13c] ;  /* 0x00013c040825e981 */ /* 0x000f62000c1e9900 */
[C---:B------:R-:W-:Y:S02]  /*29a0*/  ISETP.GT.U32.OR P6, PT, R6.reuse, 0x6, !P0 ;  /* 0x000000060600780c */ /* 0x040fe400047c4470 */
[----:B------:R-:W-:Y:S01]  /*29b0*/  ISETP.GT.U32.OR P0, PT, R6, 0x5, !P0 ;  /* 0x000000050600780c */ /* 0x000fe20004704470 */
[----:B------:R-:W5:Y:S01]  /*29c0*/  @!P1 LDG.E.CONSTANT R36, desc[UR4][R8.64+0x150] ;  /* 0x0001500408249981 */ /* 0x000f62000c1e9900 */
[----:B------:R-:W-:Y:S02]  /*29d0*/  ISETP.LT.U32.AND P4, PT, R2, R21, P4 ;  /* 0x000000150200720c */ /* 0x000fe40002781070 */
[----:B------:R-:W-:Y:S02]  /*29e0*/  ISETP.GT.U32.OR P2, PT, R6, 0x6, !P3 ;  /* 0x000000060600780c */ /* 0x000fe40005f44470 */
[----:B------:R-:W-:Y:S01]  /*29f0*/  LOP3.LUT P1, RZ, R2, R133, RZ, 0xfc, !PT ;  /* 0x0000008502ff7212 */ /* 0x000fe2000782fcff */
[----:B------:R-:W5:Y:S01]  /*2a00*/  @!P5 LDG.E.CONSTANT R33, desc[UR4][R8.64+0x188] ;  /* 0x000188040821d981 */ /* 0x000f62000c1e9900 */
[----:B------:R-:W-:-:S03]  /*2a10*/  IADD3 R21, PT, PT, -R133, 0x8, RZ ;  /* 0x0000000885157810 */ /* 0x000fc60007ffe1ff */
[----:B------:R-:W5:Y:S01]  /*2a20*/  @!P6 LDG.E.CONSTANT R32, desc[UR4][R8.64+0x18c] ;  /* 0x00018c040820e981 */ /* 0x000f62000c1e9900 */
[----:B------:R-:W-:Y:S02]  /*2a30*/  ISETP.LT.U32.AND P1, PT, R2, R21, P1 ;  /* 0x000000150200720c */ /* 0x000fe40000f21070 */
[----:B------:R-:W-:Y:S01]  /*2a40*/  ISETP.GT.U32.OR P5, PT, R20, 0x6, !P4 ;  /* 0x000000061400780c */ /* 0x000fe200067a4470 */
[----:B------:R-:W5:Y:S01]  /*2a50*/  @!P0 LDG.E.CONSTANT R31, desc[UR4][R8.64+0x190] ;  /* 0x00019004081f8981 */ /* 0x000f62000c1e9900 */
[C---:B------:R-:W-:Y:S02]  /*2a60*/  ISETP.GT.U32.OR P6, PT, R6.reuse, 0x6, !P4 ;  /* 0x000000060600780c */ /* 0x040fe400067c4470 */
[----:B------:R-:W-:Y:S01]  /*2a70*/  ISETP.GT.U32.OR P4, PT, R6, 0x5, !P4 ;  /* 0x000000050600780c */ /* 0x000fe20006784470 */
[----:B------:R-:W5:Y:S01]  /*2a80*/  @!P2 LDG.E.CONSTANT R35, desc[UR4][R8.64+0x154] ;  /* 0x000154040823a981 */ /* 0x000f62000c1e9900 */
[----:B------:R-:W-:Y:S02]  /*2a90*/  ISETP.GT.U32.OR P0, PT, R20, 0x6, !P1 ;  /* 0x000000061400780c */ /* 0x000fe40004f04470 */
[----:B------:R-:W-:-:S02]  /*2aa0*/  ISETP.GT.U32.OR P3, PT, R6, 0x5, !P3 ;  /* 0x000000050600780c */ /* 0x000fc40005f64470 */
[----:B------:R-:W-:Y:S02]  /*2ab0*/  CS2R R28, SRZ ;  /* 0x00000000001c7805 */ /* 0x000fe4000001ff00 */
[C---:B------:R-:W-:Y:S02]  /*2ac0*/  LOP3.LUT P2, RZ, R2.reuse, R131, RZ, 0xfc, !PT ;  /* 0x0000008302ff7212 */ /* 0x040fe4000784fcff */
[----:B------:R-:W-:Y:S02]  /*2ad0*/  CS2R R26, SRZ ;  /* 0x00000000001a7805 */ /* 0x000fe4000001ff00 */
[----:B------:R-:W-:Y:S01]  /*2ae0*/  IADD3 R23, PT, PT, -R131, 0x8, RZ ;  /* 0x0000000883177810 */ /* 0x000fe20007ffe1ff */
[----:B------:R-:W5:Y:S03]  /*2af0*/  @!P5 LDG.E.CONSTANT R30, desc[UR4][R8.64+0x1a4] ;  /* 0x0001a404081ed981 */ /* 0x000f66000c1e9900 */
[----:B------:R-:W-:Y:S01]  /*2b00*/  ISETP.LT.U32.AND P2, PT, R2, R23, P2 ;  /* 0x000000170200720c */ /* 0x000fe20001741070 */
[----:B------:R-:W5:Y:S01]  /*2b10*/  @!P4 LDG.E.CONSTANT R28, desc[UR4][R8.64+0x1ac] ;  /* 0x0001ac04081cc981 */ /* 0x000f62000c1e9900 */
[----:B------:R-:W-:-:S02]  /*2b20*/  IADD3 R25, PT, PT, -R129, 0x8, RZ ;  /* 0x0000000881197810 */ /* 0x000fc40007ffe1ff */
[----:B------:R-:W-:Y:S01]  /*2b30*/  ISETP.GT.U32.OR P4, PT, R20, 0x6, !P2 ;  /* 0x000000061400780c */ /* 0x000fe20005784470 */
[----:B------:R-:W5:Y:S01]  /*2b40*/  @!P0 LDG.E.CONSTANT R27, desc[UR4][R8.64+0x1c0] ;  /* 0x0001c004081b8981 */ /* 0x000f62000c1e9900 */
[----:B------:R-:W-:-:S03]  /*2b50*/  ISETP.GT.U32.OR P0, PT, R6, 0x6, !P2 ;  /* 0x000000060600780c */ /* 0x000fc60005704470 */
[----:B------:R-:W5:Y:S01]  /*2b60*/  @!P3 LDG.E.CONSTANT R34, desc[UR4][R8.64+0x158] ;  /* 0x000158040822b981 */ /* 0x000f62000c1e9900 */
[C---:B------:R-:W-:Y:S02]  /*2b70*/  LOP3.LUT P3, RZ, R2.reuse, R129, RZ, 0xfc, !PT ;  /* 0x0000008102ff7212 */ /* 0x040fe4000786fcff */
[----:B------:R-:W-:Y:S02]  /*2b80*/  CS2R R22, SRZ ;  /* 0x0000000000167805 */ /* 0x000fe4000001ff00 */
[----:B------:R-:W-:Y:S01]  /*2b90*/  IADD3 R21, PT, PT, -R127, 0x8, RZ ;  /* 0x000000087f157810 */ /* 0x000fe20007ffe1ff */
[----:B------:R-:W5:Y:S01]  /*2ba0*/  @!P6 LDG.E.CONSTANT R29, desc[UR4][R8.64+0x1a8] ;  /* 0x0001a804081de981 */ /* 0x000f62000c1e9900 */
[----:B------:R-:W-:Y:S02]  /*2bb0*/  ISETP.LT.U32.AND P3, PT, R2, R25, P3 ;  /* 0x000000190200720c */ /* 0x000fe40001f61070 */
[----:B------:R-:W-:Y:S02]  /*2bc0*/  CS2R R24, SRZ ;  /* 0x0000000000187805 */ /* 0x000fe4000001ff00 */
[C---:B------:R-:W-:Y:S01]  /*2bd0*/  ISETP.GT.U32.OR P5, PT, R6.reuse, 0x6, !P1 ;  /* 0x000000060600780c */ /* 0x040fe20004fa4470 */
[----:B------:R-:W5:Y:S01]  /*2be0*/  @!P0 LDG.E.CONSTANT R23, desc[UR4][R8.64+0x1e0] ;  /* 0x0001e00408178981 */ /* 0x000f62000c1e9900 */
[----:B------:R-:W-:-:S03]  /*2bf0*/  ISETP.GT.U32.OR P0, PT, R6, 0x6, !P3 ;  /* 0x000000060600780c */ /* 0x000fc60005f04470 */
[----:B------:R-:W5:Y:S01]  /*2c00*/  @!P4 LDG.E.CONSTANT R24, desc[UR4][R8.64+0x1dc] ;  /* 0x0001dc040818c981 */ /* 0x000f62000c1e9900 */
[----:B------:R-:W-:Y:S02]  /*2c10*/  ISETP.GT.U32.OR P4, PT, R20, 0x6, !P3 ;  /* 0x000000061400780c */ /* 0x000fe40005f84470 */
[----:B------:R-:W-:Y:S01]  /*2c20*/  ISETP.GT.U32.OR P3, PT, R6, 0x5, !P3 ;  /* 0x000000050600780c */ /* 0x000fe20005f64470 */
[----:B------:R-:W-:Y:S01]  /*2c30*/  IMAD.MOV.U32 R87, RZ, RZ, RZ ;  /* 0x000000ffff577224 */ /* 0x000fe200078e00ff */
[----:B------:R-:W-:-:S03]  /*2c40*/  LOP3.LUT P6, RZ, R2, R127, RZ, 0xfc, !PT ;  /* 0x0000007f02ff7212 */ /* 0x000fc600078cfcff */
[----:B------:R-:W5:Y:S01]  /*2c50*/  @!P5 LDG.E.CONSTANT R26, desc[UR4][R8.64+0x1c4] ;  /* 0x0001c404081ad981 */ /* 0x000f62000c1e9900 */
[----:B------:R-:W-:Y:S02]  /*2c60*/  ISETP.GT.U32.OR P1, PT, R6, 0x5, !P1 ;  /* 0x000000050600780c */ /* 0x000fe40004f24470 */
[C---:B------:R-:W-:Y:S02]  /*2c70*/  ISETP.LT.U32.AND P6, PT, R2.reuse, R21, P6 ;  /* 0x000000150200720c */ /* 0x040fe400037c1070 */
[----:B------:R-:W-:Y:S02]  /*2c80*/  LOP3.LUT P5, RZ, R2, R126, RZ, 0xfc, !PT ;  /* 0x0000007e02ff7212 */ /* 0x000fe400078afcff */
[----:B------:R-:W-:Y:S01]  /*2c90*/  IADD3 R21, PT, PT, -R126, 0x8, RZ ;  /* 0x000000087e157810 */ /* 0x000fe20007ffe1ff */
[----:B------:R-:W5:Y:S01]  /*2ca0*/  @!P3 LDG.E.CONSTANT R87, desc[UR4][R8.64+0x200] ;  /* 0x000200040857b981 */ /* 0x000f62000c1e9900 */
[----:B------:R-:W-:Y:S01]  /*2cb0*/  ISETP.GT.U32.OR P3, PT, R6, 0x6, !P6 ;  /* 0x000000060600780c */ /* 0x000fe20007764470 */
[----:B------:R-:W-:Y:S01]  /*2cc0*/  VIADD R58, R57, 0xe ;  /* 0x0000000e393a7836 */ /* 0x000fe20000000000 */
[----:B------:R-:W-:Y:S01]  /*2cd0*/  ISETP.LT.U32.AND P5, PT, R2, R21, P5 ;  /* 0x000000150200720c */ /* 0x000fe20002fa1070 */
[----:B------:R-:W-:-:S02]  /*2ce0*/  IMAD.MOV.U32 R21, RZ, RZ, RZ ;  /* 0x000000ffff157224 */ /* 0x000fc400078e00ff */
[----:B------:R-:W5:Y:S01]  /*2cf0*/  @!P1 LDG.E.CONSTANT R25, desc[UR4][R8.64+0x1c8] ;  /* 0x0001c80408199981 */ /* 0x000f62000c1e9900 */
[----:B------:R-:W-:Y:S01]  /*2d00*/  LOP3.LUT P1, RZ, R2, R117, RZ, 0xfc, !PT ;  /* 0x0000007502ff7212 */ /* 0x000fe2000782fcff */
[----:B------:R-:W-:Y:S01]  /*2d10*/  IMAD.MOV.U32 R83, RZ, RZ, RZ ;  /* 0x000000ffff537224 */ /* 0x000fe200078e00ff */
[----:B------:R-:W-:Y:S02]  /*2d20*/  ISETP.GT.U32.OR P2, PT, R6, 0x5, !P2 ;  /* 0x000000050600780c */ /* 0x000fe40005744470 */
[----:B------:R-:W-:Y:S01]  /*2d30*/  IADD3 R59, PT, PT, -R117, 0x8, RZ ;  /* 0x00000008753b7810 */ /* 0x000fe20007ffe1ff */
[----:B------:R-:W5:Y:S01]  /*2d40*/  @!P4 LDG.E.CONSTANT R21, desc[UR4][R8.64+0x1f8] ;  /* 0x0001f8040815c981 */ /* 0x000f62000c1e9900 */
[----:B------:R-:W-:Y:S02]  /*2d50*/  LOP3.LUT R57, R58, 0xffff, RZ, 0xc0, !PT ;  /* 0x0000ffff3a397812 */ /* 0x000fe400078ec0ff */
[----:B------:R-:W-:Y:S01]  /*2d60*/  ISETP.GT.U32.OR P4, PT, R20, 0x6, !P6 ;  /* 0x000000061400780c */ /* 0x000fe20007784470 */
[----:B------:R-:W-:Y:S01]  /*2d70*/  HFMA2 R85, -RZ, RZ, 0, 0 ;  /* 0x00000000ff557431 */ /* 0x000fe200000001ff */
[----:B------:R-:W-:Y:S01]  /*2d80*/  ISETP.LT.U32.AND P1, PT, R2, R59, P1 ;  /* 0x0000003b0200720c */ /* 0x000fe20000f21070 */
[----:B------:R-:W-:Y:S01]  /*2d90*/  IMAD R59, R57, 0x4925, RZ ;  /* 0x00004925393b7824 */ /* 0x000fe200078e02ff */
[----:B------:R-:W5:Y:S01]  /*2da0*/  @!P3 LDG.E.CONSTANT R83, desc[UR4][R8.64+0x218] ;  /* 0x000218040853b981 */ /* 0x000f62000c1e9900 */
[----:B------:R-:W-:-:S03]  /*2db0*/  ISETP.GT.U32.OR P3, PT, R6, 0x6, !P5 ;  /* 0x000000060600780c */ /* 0x000fc60006f64470 */
[----:B------:R-:W-:Y:S01]  /*2dc0*/  SHF.R.U32.HI R60, RZ, 0x11, R59 ;  /* 0x00000011ff3c7819 */ /* 0x000fe2000001163b */
[----:B------:R-:W5:Y:S01]  /*2dd0*/  @!P2 LDG.E.CONSTANT R22, desc[UR4][R8.64+0x1e4] ;  /* 0x0001e4040816a981 */ /* 0x000f62000c1e9900 */
[----:B------:R-:W-:Y:S01]  /*2de0*/  LOP3.LUT P2, RZ, R2, R119, RZ, 0xfc, !PT ;  /* 0x0000007702ff7212 */ /* 0x000fe2000784fcff */
[----:B------:R-:W-:Y:S01]  /*2df0*/  IMAD.MOV.U32 R77, RZ, RZ, RZ ;  /* 0x000000ffff4d7224 */ /* 0x000fe200078e00ff */
[----:B------:R-:W-:Y:S01]  /*2e00*/  IADD3 R57, PT, PT, -R119, 0x8, RZ ;  /* 0x0000000877397810 */ /* 0x000fe20007ffe1ff */
[----:B------:R-:W-:Y:S01]  /*2e10*/  IMAD.MOV.U32 R89, RZ, RZ, RZ ;  /* 0x000000ffff597224 */ /* 0x000fe200078e00ff */
[----:B------:R-:W-:Y:S01]  /*2e20*/  PRMT R60, R60, 0x9910, RZ ;  /* 0x000099103c3c7816 */ /* 0x000fe200000000ff */
[----:B------:R-:W5:Y:S01]  /*2e30*/  @!P4 LDG.E.CONSTANT R85, desc[UR4][R8.64+0x214] ;  /* 0x000214040855c981 */ /* 0x000f62000c1e9900 */
[----:B------:R-:W-:Y:S02]  /*2e40*/  ISETP.GT.U32.OR P4, PT, R20, 0x6, !P5 ;  /* 0x000000061400780c */ /* 0x000fe40006f84470 */
[----:B------:R-:W-:Y:S01]  /*2e50*/  ISETP.LT.U32.AND P2, PT, R2, R57, P2 ;  /* 0x000000390200720c */ /* 0x000fe20001741070 */
[----:B------:R-:W-:Y:S01]  /*2e60*/  IMAD.MOV.U32 R57, RZ, RZ, R60 ;  /* 0x000000ffff397224 */ /* 0x000fe200078e003c */
[C---:B------:R-:W-:Y:S01]  /*2e70*/  ISETP.GT.U32.OR P5, PT, R6.reuse, 0x5, !P5 ;  /* 0x000000050600780c */ /* 0x040fe20006fa4470 */
[----:B------:R-:W5:Y:S01]  /*2e80*/  @!P3 LDG.E.CONSTANT R77, desc[UR4][R8.64+0x234] ;  /* 0x00023404084db981 */ /* 0x000f62000c1e9900 */
[----:B------:R-:W-:Y:S01]  /*2e90*/  ISETP.GT.U32.OR P3, PT, R6, 0x6, !P1 ;  /* 0x000000060600780c */ /* 0x000fe20004f64470 */
[----:B------:R-:W-:Y:S01]  /*2ea0*/  IMAD R57, R57, 0x7, RZ ;  /* 0x0000000739397824 */ /* 0x000fe200078e02ff */
[----:B------:R-:W-:Y:S01]  /*2eb0*/  IADD3 R59, PT, PT, -R121, 0x8, RZ ;  /* 0x00000008793b7810 */ /* 0x000fe20007ffe1ff */
[----:B------:R-:W5:Y:S01]  /*2ec0*/  @!P0 LDG.E.CONSTANT R89, desc[UR4][R8.64+0x1fc] ;  /* 0x0001fc0408598981 */ /* 0x000f62000c1e9900 */
[----:B------:R-:W-:-:S02]  /*2ed0*/  LOP3.LUT P0, RZ, R2, R121, RZ, 0xfc, !PT ;  /* 0x0000007902ff7212 */ /* 0x000fc4000780fcff */
[----:B------:R-:W-:Y:S01]  /*2ee0*/  ISETP.GT.U32.OR P6, PT, R6, 0x5, !P6 ;  /* 0x000000050600780c */ /* 0x000fe200077c4470 */
[----:B------:R-:W-:Y:S01]  /*2ef0*/  IMAD.MOV.U32 R75, RZ, RZ, RZ ;  /* 0x000000ffff4b7224 */ /* 0x000fe200078e00ff */
[----:B------:R-:W-:Y:S01]  /*2f00*/  ISETP.LT.U32.AND P0, PT, R2, R59, P0 ;  /* 0x0000003b0200720c */ /* 0x000fe20000701070 */
[----:B------:R-:W-:Y:S02]  /*2f10*/  IMAD.MOV.U32 R79, RZ, RZ, RZ ;  /* 0x000000ffff4f7224 */ /* 0x000fe400078e00ff */
[----:B------:R-:W-:Y:S02]  /*2f20*/  IMAD.MOV R59, RZ, RZ, -R57 ;  /* 0x000000ffff3b7224 */ /* 0x000fe400078e0a39 */
[----:B------:R-:W-:Y:S01]  /*2f30*/  IMAD.MOV.U32 R71, RZ, RZ, RZ ;  /* 0x000000ffff477224 */ /* 0x000fe200078e00ff */
[----:B------:R-:W5:Y:S01]  /*2f40*/  @!P5 LDG.E.CONSTANT R75, desc[UR4][R8.64+0x238] ;  /* 0x00023804084bd981 */ /* 0x000f62000c1e9900 */
[----:B------:R-:W-:Y:S01]  /*2f50*/  IMAD.MOV.U32 R81, RZ, RZ, RZ ;  /* 0x000000ffff517224 */ /* 0x000fe200078e00ff */
[----:B------:R-:W-:-:S02]  /*2f60*/  PRMT R59, R59, 0x7710, RZ ;  /* 0x000077103b3b7816 */ /* 0x000fc400000000ff */
[C---:B------:R-:W-:Y:S01]  /*2f70*/  ISETP.GT.U32.OR P5, PT, R20.reuse, 0x6, !P2 ;  /* 0x000000061400780c */ /* 0x040fe200057a4470 */
[----:B------:R-:W5:Y:S01]  /*2f80*/  @!P4 LDG.E.CONSTANT R79, desc[UR4][R8.64+0x230] ;  /* 0x00023004084fc981 */ /* 0x000f62000c1e9900 */
[----:B------:R-:W-:Y:S02]  /*2f90*/  ISETP.GT.U32.OR P4, PT, R20, 0x6, !P1 ;  /* 0x000000061400780c */ /* 0x000fe40004f84470 */
[C---:B------:R-:W-:Y:S01]  /*2fa0*/  ISETP.GT.U32.OR P1, PT, R6.reuse, 0x5, !P1 ;  /* 0x000000050600780c */ /* 0x040fe20004f24470 */
[----:B------:R-:W5:Y:S01]  /*2fb0*/  @!P3 LDG.E.CONSTANT R71, desc[UR4][R8.64+0x250] ;  /* 0x000250040847b981 */ /* 0x000f62000c1e9900 */
[----:B------:R-:W-:Y:S01]  /*2fc0*/  ISETP.GT.U32.OR P3, PT, R6, 0x6, !P2 ;  /* 0x000000060600780c */ /* 0x000fe20005764470 */
[----:B------:R-:W-:Y:S01]  /*2fd0*/  IMAD.IADD R58, R58, 0x1, R59 ;  /* 0x000000013a3a7824 */ /* 0x000fe200078e023b */
[----:B------:R-:W-:Y:S01]  /*2fe0*/  IADD3 R57, PT, PT, -R123, 0x8, RZ ;  /* 0x000000087b397810 */ /* 0x000fe20007ffe1ff */
[----:B------:R-:W5:Y:S01]  /*2ff0*/  @!P6 LDG.E.CONSTANT R81, desc[UR4][R8.64+0x21c] ;  /* 0x00021c040851e981 */ /* 0x000f62000c1e9900 */
[----:B------:R-:W-:Y:S01]  /*3000*/  LOP3.LUT P6, RZ, R2, R123, RZ, 0xfc, !PT ;  /* 0x0000007b02ff7212 */ /* 0x000fe200078cfcff */
[----:B------:R-:W-:Y:S01]  /*3010*/  IMAD.MOV.U32 R67, RZ, RZ, RZ ;  /* 0x000000ffff437224 */ /* 0x000fe200078e00ff */
[----:B------:R-:W-:Y:S01]  /*3020*/  ISETP.GT.U32.OR P2, PT, R6, 0x5, !P2 ;  /* 0x000000050600780c */ /* 0x000fe20005744470 */
[----:B------:R-:W-:Y:S01]  /*3030*/  IMAD.MOV.U32 R69, RZ, RZ, RZ ;  /* 0x000000ffff457224 */ /* 0x000fe200078e00ff */
[----:B------:R-:W-:Y:S01]  /*3040*/  ISETP.LT.U32.AND P6, PT, R2, R57, P6 ;  /* 0x000000390200720c */ /* 0x000fe200037c1070 */
[----:B------:R-:W-:Y:S01]  /*3050*/  IMAD.MOV.U32 R65, RZ, RZ, RZ ;  /* 0x000000ffff417224 */ /* 0x000fe200078e00ff */
[----:B------:R-:W-:Y:S01]  /*3060*/  LOP3.LUT R57, R58, 0xffff, RZ, 0xc0, !PT ;  /* 0x0000ffff3a397812 */ /* 0x000fe200078ec0ff */
[----:B------:R-:W-:Y:S01]  /*3070*/  IMAD.MOV.U32 R73, RZ, RZ, RZ ;  /* 0x000000ffff497224 */ /* 0x000fe200078e00ff */
[----:B------:R-:W5:Y:S01]  /*3080*/  @!P5 LDG.E.CONSTANT R67, desc[UR4][R8.64+0x268] ;  /* 0x000268040843d981 */ /* 0x000f62000c1e9900 */
[----:B------:R-:W-:Y:S01]  /*3090*/  IMAD.MOV.U32 R63, RZ, RZ, RZ ;  /* 0x000000ffff3f7224 */ /* 0x000fe200078e00ff */
[----:B------:R-:W-:-:S02]  /*30a0*/  LOP3.LUT P5, RZ, R2, R57, RZ, 0xfc, !PT ;  /* 0x0000003902ff7212 */ /* 0x000fc400078afcff */
[----:B------:R-:W-:Y:S01]  /*30b0*/  IADD3 R57, PT, PT, -R57, 0x8, RZ ;  /* 0x0000000839397810 */ /* 0x000fe20007ffe1ff */
[----:B------:R-:W5:Y:S01]  /*30c0*/  @!P1 LDG.E.CONSTANT R69, desc[UR4][R8.64+0x254] ;  /* 0x0002540408459981 */ /* 0x000f62000c1e9900 */
[----:B------:R-:W-:-:S03]  /*30d0*/  ISETP.GT.U32.OR P1, PT, R20, 0x6, !P0 ;  /* 0x000000061400780c */ /* 0x000fc60004724470 */
[----:B------:R-:W5:Y:S01]  /*30e0*/  @!P3 LDG.E.CONSTANT R65, desc[UR4][R8.64+0x26c] ;  /* 0x00026c040841b981 */ /* 0x000f62000c1e9900 */
[C---:B------:R-:W-:Y:S02]  /*30f0*/  ISETP.GT.U32.OR P3, PT, R6.reuse, 0x6, !P0 ;  /* 0x000000060600780c */ /* 0x040fe40004764470 */
[----:B------:R-:W-:Y:S01]  /*3100*/  ISETP.GT.U32.OR P0, PT, R6, 0x5, !P0 ;  /* 0x000000050600780c */ /* 0x000fe20004704470 */
[----:B------:R-:W5:Y:S01]  /*3110*/  @!P4 LDG.E.CONSTANT R73, desc[UR4][R8.64+0x24c] ;  /* 0x00024c040849c981 */ /* 0x000f62000c1e9900 */
[C---:B------:R-:W-:Y:S02]  /*3120*/  ISETP.LT.U32.AND P5, PT, R2.reuse, R57, P5 ;  /* 0x000000390200720c */ /* 0x040fe40002fa1070 */
[C---:B------:R-:W-:Y:S01]  /*3130*/  LOP3.LUT P4, RZ, R2.reuse, R125, RZ, 0xfc, !PT ;  /* 0x0000007d02ff7212 */ /* 0x040fe2000788fcff */
[----:B------:R-:W5:Y:S01]  /*3140*/  @!P2 LDG.E.CONSTANT R63, desc[UR4][R8.64+0x270] ;  /* 0x00027004083fa981 */ /* 0x000f62000c1e9900 */
[----:B------:R-:W-:Y:S02]  /*3150*/  IADD3 R59, PT, PT, -R125, 0x8, RZ ;  /* 0x000000087d3b7810 */ /* 0x000fe40007ffe1ff */
[----:B------:R-:W-:-:S02]  /*3160*/  LOP3.LUT P2, RZ, R2, R116, RZ, 0xfc, !PT ;  /* 0x0000007402ff7212 */ /* 0x000fc4000784fcff */
[----:B------:R-:W-:Y:S02]  /*3170*/  IADD3 R57, PT, PT, -R116, 0x8, RZ ;  /* 0x0000000874397810 */ /* 0x000fe40007ffe1ff */
[C---:B------:R-:W-:Y:S01]  /*3180*/  ISETP.LT.U32.AND P4, PT, R2.reuse, R59, P4 ;  /* 0x0000003b0200720c */ /* 0x040fe20002781070 */
[----:B------:R-:W-:Y:S01]  /*3190*/  IMAD.MOV.U32 R59, RZ, RZ, RZ ;  /* 0x000000ffff3b7224 */ /* 0x000fe200078e00ff */
[----:B------:R-:W-:Y:S01]  /*31a0*/  ISETP.LT.U32.AND P2, PT, R2, R57, P2 ;  /* 0x000000390200720c */ /* 0x000fe20001741070 */
[----:B------:R-:W-:Y:S02]  /*31b0*/  IMAD.MOV.U32 R57, RZ, RZ, RZ ;  /* 0x000000ffff397224 */ /* 0x000fe400078e00ff */
[----:B------:R-:W-:Y:S02]  /*31c0*/  IMAD.MOV.U32 R61, RZ, RZ, RZ ;  /* 0x000000ffff3d7224 */ /* 0x000fe400078e00ff */
[----:B------:R-:W5:Y:S01]  /*31d0*/  @!P3 LDG.E.CONSTANT R59, desc[UR4][R8.64+0x288] ;  /* 0x00028804083bb981 */ /* 0x000f62000c1e9900 */
[----:B------:R-:W-:-:S03]  /*31e0*/  ISETP.GT.U32.OR P3, PT, R20, 0x6, !P6 ;  /* 0x000000061400780c */ /* 0x000fc60007764470 */
[----:B------:R-:W5:Y:S01]  /*31f0*/  @!P0 LDG.E.CONSTANT R57, desc[UR4][R8.64+0x28c] ;  /* 0x00028c0408398981 */ /* 0x000f62000c1e9900 */
[----:B------:R-:W-:Y:S02]  /*3200*/  ISETP.GT.U32.OR P0, PT, R6, 0x6, !P6 ;  /* 0x000000060600780c */ /* 0x000fe40007704470 */
[----:B------:R-:W-:Y:S01]  /*3210*/  IADD3 R145, PT, PT, -R118, 0x8, RZ ;  /* 0x0000000876917810 */ /* 0x000fe20007ffe1ff */
[----:B------:R-:W5:Y:S01]  /*3220*/  @!P1 LDG.E.CONSTANT R61, desc[UR4][R8.64+0x284] ;  /* 0x00028404083d9981 */ /* 0x000f62000c1e9900 */
[----:B------:R-:W-:Y:S01]  /*3230*/  LOP3.LUT P1, RZ, R2, R118, RZ, 0xfc, !PT ;  /* 0x0000007602ff7212 */ /* 0x000fe2000782fcff */
[----:B------:R-:W-:-:S03]  /*3240*/  IMAD.MOV.U32 R147, RZ, RZ, RZ ;  /* 0x000000ffff937224 */ /* 0x000fc600078e00ff */
[----:B------:R-:W-:Y:S01]  /*3250*/  ISETP.LT.U32.AND P1, PT, R2, R145, P1 ;  /* 0x000000910200720c */ /* 0x000fe20000f21070 */
[----:B------:R-:W-:Y:S02]  /*3260*/  IMAD.MOV.U32 R145, RZ, RZ, RZ ;  /* 0x000000ffff917224 */ /* 0x000fe400078e00ff */
[----:B------:R-:W-:Y:S01]  /*3270*/  IMAD R128, R115, 0x180, R130 ;  /* 0x0000018073807824 */ /* 0x000fe200078e0282 */
[----:B------:R-:W-:Y:S06]  /*3280*/  BAR.SYNC.DEFER_BLOCKING 0x0 ;  /* 0x0000000000007b1d */ /* 0x000fec0000010000 */
[----:B------:R-:W5:Y:S01]  /*3290*/  @!P3 LDG.E.CONSTANT R145, desc[UR4][R8.64+0x2a0] ;  /* 0x0002a0040891b981 */ /* 0x000f62000c1e9900 */
[----:B------:R-:W-:-:S03]  /*32a0*/  ISETP.GT.U32.OR P3, PT, R20, 0x6, !P4 ;  /* 0x000000061400780c */ /* 0x000fc60006764470 */
[----:B------:R-:W5:Y:S01]  /*32b0*/  @!P0 LDG.E.CONSTANT R147, desc[UR4][R8.64+0x2a4] ;  /* 0x0002a40408938981 */ /* 0x000f62000c1e9900 */
[----:B------:R-:W-:-:S03]  /*32c0*/  ISETP.GT.U32.OR P0, PT, R6, 0x6, !P4 ;  /* 0x000000060600780c */ /* 0x000fc60006704470 */
[----:B--2---:R1:W-:Y:S04]  /*32d0*/  STS [R128+0x10], R141 ;  /* 0x0000108d80007388 */ /* 0x0043e80000000800 */
[----:B---3--:R2:W-:Y:S01]  /*32e0*/  STS [R128+0x14], R101 ;  /* 0x0000146580007388 */ /* 0x0085e20000000800 */
[----:B-1----:R-:W-:Y:S02]  /*32f0*/  IMAD.MOV.U32 R141, RZ, RZ, RZ ;  /* 0x000000ffff8d7224 */ /* 0x002fe400078e00ff */
[----:B--2---:R-:W-:-:S04]  /*3300*/  IMAD.MOV.U32 R101, RZ, RZ, RZ ;  /* 0x000000ffff657224 */ /* 0x004fc800078e00ff */
[----:B------:R-:W2:Y:S01]  /*3310*/  @!P3 LDG.E.CONSTANT R141, desc[UR4][R8.64+0x2bc] ;  /* 0x0002bc04088db981 */ /* 0x000ea2000c1e9900 */
[----:B------:R-:W-:-:S03]  /*3320*/  ISETP.GT.U32.OR P3, PT, R20, 0x6, !P2 ;  /* 0x000000061400780c */ /* 0x000fc60005764470 */
[----:B------:R-:W3:Y:S01]  /*3330*/  @!P0 LDG.E.CONSTANT R101, desc[UR4][R8.64+0x2c0] ;  /* 0x0002c00408658981 */ /* 0x000ee2000c1e9900 */
[C---:B------:R-:W-:Y:S02]  /*3340*/  ISETP.GT.U32.OR P0, PT, R6.reuse, 0x6, !P2 ;  /* 0x000000060600780c */ /* 0x040fe40005704470 */
[C---:B------:R-:W-:Y:S01]  /*3350*/  ISETP.GT.U32.OR P2, PT, R6.reuse, 0x5, !P2 ;  /* 0x000000050600780c */ /* 0x040fe20005744470 */
[----:B----4-:R1:W-:Y:S01]  /*3360*/  STS [R128+0x20], R97 ;  /* 0x0000206180007388 */ /* 0x0103e20000000800 */
[----:B------:R-:W-:Y:S01]  /*3370*/  ISETP.GT.U32.OR P6, PT, R6, 0x5, !P6 ;  /* 0x000000050600780c */ /* 0x000fe200077c4470 */
[----:B------:R-:W-:Y:S02]  /*3380*/  IMAD.MOV.U32 R153, RZ, RZ, RZ ;  /* 0x000000ffff997224 */ /* 0x000fe400078e00ff */
[----:B------:R4:W-:Y:S01]  /*3390*/  STS [R128], R91 ;  /* 0x0000005b80007388 */ /* 0x0009e20000000800 */
[----:B-1----:R-:W-:-:S07]  /*33a0*/  IMAD.MOV.U32 R97, RZ, RZ, RZ ;  /* 0x000000ffff617224 */ /* 0x002fce00078e00ff */
[----:B------:R-:W3:Y:S01]  /*33b0*/  @!P2 LDG.E.CONSTANT R153, desc[UR4][R8.64+0x2e0] ;  /* 0x0002e0040899a981 */ /* 0x000ee2000c1e9900 */
[----:B------:R-:W-:Y:S01]  /*33c0*/  ISETP.GT.U32.OR P2, PT, R6, 0x6, !P1 ;  /* 0x000000060600780c */ /* 0x000fe20004f44470 */
[----:B----4-:R-:W-:Y:S02]  /*33d0*/  IMAD.MOV.U32 R91, RZ, RZ, RZ ;  /* 0x000000ffff5b7224 */ /* 0x010fe400078e00ff */
[----:B------:R-:W4:Y:S01]  /*33e0*/  @!P0 LDG.E.CONSTANT R97, desc[UR4][R8.64+0x2dc] ;  /* 0x0002dc0408618981 */ /* 0x000f22000c1e9900 */
[----:B------:R-:W-:Y:S01]  /*33f0*/  ISETP.GT.U32.OR P0, PT, R20, 0x6, !P1 ;  /* 0x000000061400780c */ /* 0x000fe20004f04470 */
[----:B------:R-:W-:Y:S02]  /*3400*/  IMAD.MOV.U32 R151, RZ, RZ, RZ ;  /* 0x000000ffff977224 */ /* 0x000fe400078e00ff */
[----:B------:R1:W-:Y:S01]  /*3410*/  STS [R128+0x18], R99 ;  /* 0x0000186380007388 */ /* 0x0003e20000000800 */
[----:B------:R-:W-:-:S03]  /*3420*/  ISETP.GT.U32.OR P4, PT, R6, 0x5, !P4 ;  /* 0x000000050600780c */ /* 0x000fc60006784470 */
[----:B------:R-:W2:Y:S01]  /*3430*/  @!P6 LDG.E.CONSTANT R91, desc[UR4][R8.64+0x2a8] ;  /* 0x0002a804085be981 */ /* 0x000ea2000c1e9900 */
[----:B------:R-:W-:Y:S02]  /*3440*/  LOP3.LUT P6, RZ, R2, R120, RZ, 0xfc, !PT ;  /* 0x0000007802ff7212 */ /* 0x000fe400078cfcff */
[----:B------:R-:W-:Y:S02]  /*3450*/  MOV R149, RZ ;  /* 0x000000ff00957202 */ /* 0x000fe40000000f00 */
[----:B-1----:R-:W-:Y:S01]  /*3460*/  IADD3 R99, PT, PT, -R120, 0x8, RZ ;  /* 0x0000000878637810 */ /* 0x002fe20007ffe1ff */
[----:B------:R1:W-:Y:S03]  /*3470*/  STS [R128+0x4], R95 ;  /* 0x0000045f80007388 */ /* 0x0003e60000000800 */
[----:B------:R-:W-:Y:S01]  /*3480*/  ISETP.LT.U32.AND P6, PT, R2, R99, P6 ;  /* 0x000000630200720c */ /* 0x000fe200037c1070 */
[----:B------:R-:W4:Y:S01]  /*3490*/  @!P0 LDG.E.CONSTANT R151, desc[UR4][R8.64+0x2f4] ;  /* 0x0002f40408978981 */ /* 0x000f22000c1e9900 */
[----:B------:R-:W-:-:S02]  /*34a0*/  ISETP.GT.U32.OR P1, PT, R6, 0x5, !P1 ;  /* 0x000000050600780c */ /* 0x000fc40004f24470 */
[----:B------:R-:W-:Y:S01]  /*34b0*/  ISETP.GT.U32.OR P0, PT, R20, 0x6, !P6 ;  /* 0x000000061400780c */ /* 0x000fe20007704470 */
[----:B------:R-:W4:Y:S01]  /*34c0*/  @!P2 LDG.E.CONSTANT R149, desc[UR4][R8.64+0x2f8] ;  /* 0x0002f8040895a981 */ /* 0x000f22000c1e9900 */
[C---:B------:R-:W-:Y:S01]  /*34d0*/  ISETP.GT.U32.OR P2, PT, R6.reuse, 0x6, !P6 ;  /* 0x000000060600780c */ /* 0x040fe20007744470 */
[----:B-1----:R-:W-:Y:S01]  /*34e0*/  IMAD.MOV.U32 R95, RZ, RZ, RZ ;  /* 0x000000ffff5f7224 */ /* 0x002fe200078e00ff */
[----:B------:R-:W-:Y:S01]  /*34f0*/  ISETP.GT.U32.OR P6, PT, R6, 0x5, !P6 ;  /* 0x000000050600780c */ /* 0x000fe200077c4470 */
[----:B-----5:R1:W-:Y:S01]  /*3500*/  STS [R128+0x1c], R139 ;  /* 0x00001c8b80007388 */ /* 0x0203e20000000800 */
[----:B------:R-:W-:-:S03]  /*3510*/  IMAD.MOV.U32 R155, RZ, RZ, RZ ;  /* 0x000000ffff9b7224 */ /* 0x000fc600078e00ff */
[----:B------:R-:W5:Y:S01]  /*3520*/  @!P4 LDG.E.CONSTANT R95, desc[UR4][R8.64+0x2c4] ;  /* 0x0002c404085fc981 */ /* 0x000f62000c1e9900 */
[----:B------:R-:W-:-:S03]  /*3530*/  LOP3.LUT P4, RZ, R2, R122, RZ, 0xfc, !PT ;  /* 0x0000007a02ff7212 */ /* 0x000fc6000788fcff */
[----:B------:R0:W-:Y:S01]  /*3540*/  STS [R128+0xc], R143 ;  /* 0x00000c8f80007388 */ /* 0x0001e20000000800 */
[----:B-1----:R-:W-:-:S03]  /*3550*/  IADD3 R139, PT, PT, -R122, 0x8, RZ ;  /* 0x000000087a8b7810 */ /* 0x002fc60007ffe1ff */
[----:B------:R1:W-:Y:S01]  /*3560*/  STS [R128+0x8], R93 ;  /* 0x0000085d80007388 */ /* 0x0003e20000000800 */
[----:B------:R-:W-:-:S03]  /*3570*/  ISETP.LT.U32.AND P4, PT, R2, R139, P4 ;  /* 0x0000008b0200720c */ /* 0x000fc60002781070 */
[----:B------:R-:W4:Y:S01]  /*3580*/  @!P6 LDG.E.CONSTANT R155, desc[UR4][R8.64+0x318] ;  /* 0x00031804089be981 */ /* 0x000f22000c1e9900 */
[----:B0-----:R-:W-:Y:S02]  /*3590*/  IMAD.MOV.U32 R143, RZ, RZ, RZ ;  /* 0x000000ffff8f7224 */ /* 0x001fe400078e00ff */
[----:B-1----:R-:W-:Y:S01]  /*35a0*/  IMAD.MOV.U32 R93, RZ, RZ, RZ ;  /* 0x000000ffff5d7224 */ /* 0x002fe200078e00ff */
[----:B------:R-:W-:-:S03]  /*35b0*/  ISETP.GT.U32.OR P6, PT, R6, 0x6, !P4 ;  /* 0x000000060600780c */ /* 0x000fc600067c4470 */
[----:B------:R-:W4:Y:S01]  /*35c0*/  @!P1 LDG.E.CONSTANT R143, desc[UR4][R8.64+0x2fc] ;  /* 0x0002fc04088f9981 */ /* 0x000f22000c1e9900 */
[----:B------:R-:W-:Y:S02]  /*35d0*/  ISETP.GT.U32.OR P1, PT, R20, 0x6, !P4 ;  /* 0x000000061400780c */ /* 0x000fe40006724470 */
[----:B------:R-:W-:Y:S01]  /*35e0*/  IADD3 R99, PT, PT, -R124, 0x8, RZ ;  /* 0x000000087c637810 */ /* 0x000fe20007ffe1ff */
[----:B------:R-:W4:Y:S01]  /*35f0*/  @!P3 LDG.E.CONSTANT R93, desc[UR4][R8.64+0x2d8] ;  /* 0x0002d804085db981 */ /* 0x000f22000c1e9900 */
[C---:B------:R-:W-:Y:S01]  /*3600*/  LOP3.LUT P3, RZ, R2.reuse, R124, RZ, 0xfc, !PT ;  /* 0x0000007c02ff7212 */ /* 0x040fe2000786fcff */
[----:B------:R-:W-:Y:S02]  /*3610*/  IMAD.MOV.U32 R139, RZ, RZ, RZ ;  /* 0x000000ffff8b7224 */ /* 0x000fe400078e00ff */
[----:B------:R-:W-:Y:S01]  /*3620*/  IMAD.MOV.U32 R157, RZ, RZ, RZ ;  /* 0x000000ffff9d7224 */ /* 0x000fe200078e00ff */
[----:B------:R-:W-:Y:S01]  /*3630*/  ISETP.LT.U32.AND P3, PT, R2, R99, P3 ;  /* 0x000000630200720c */ /* 0x000fe20001f61070 */
[----:B------:R-:W-:-:S02]  /*3640*/  IMAD.MOV.U32 R99, RZ, RZ, RZ ;  /* 0x000000ffff637224 */ /* 0x000fc400078e00ff */
[----:B------:R-:W-:Y:S01]  /*3650*/  IMAD.MOV.U32 R159, RZ, RZ, RZ ;  /* 0x000000ffff9f7224 */ /* 0x000fe200078e00ff */
[----:B------:R-:W4:Y:S01]  /*3660*/  @!P0 LDG.E.CONSTANT R139, desc[UR4][R8.64+0x310] ;  /* 0x00031004088b8981 */ /* 0x000f22000c1e9900 */
[----:B------:R-:W-:-:S03]  /*3670*/  ISETP.GT.U32.OR P0, PT, R20, 0x6, !P3 ;  /* 0x000000061400780c */ /* 0x000fc60005f04470 */
[----:B------:R-:W4:Y:S01]  /*3680*/  @!P2 LDG.E.CONSTANT R99, desc[UR4][R8.64+0x314] ;  /* 0x000314040863a981 */ /* 0x000f22000c1e9900 */
[----:B------:R-:W-:-:S03]  /*3690*/  ISETP.GT.U32.OR P2, PT, R20, 0x6, !P5 ;  /* 0x000000061400780c */ /* 0x000fc60006f44470 */
[----:B------:R-:W4:Y:S01]  /*36a0*/  @!P1 LDG.E.CONSTANT R157, desc[UR4][R8.64+0x32c] ;  /* 0x00032c04089d9981 */ /* 0x000f22000c1e9900 */
[----:B------:R-:W-:-:S03]  /*36b0*/  ISETP.GT.U32.OR P1, PT, R6, 0x6, !P3 ;  /* 0x000000060600780c */ /* 0x000fc60005f24470 */
[----:B------:R-:W4:Y:S01]  /*36c0*/  @!P6 LDG.E.CONSTANT R159, desc[UR4][R8.64+0x330] ;  /* 0x00033004089fe981 */ /* 0x000f22000c1e9900 */
[C---:B------:R-:W-:Y:S02]  /*36d0*/  ISETP.GT.U32.OR P6, PT, R6.reuse, 0x6, !P5 ;  /* 0x000000060600780c */ /* 0x040fe40006fc4470 */
[C---:B------:R-:W-:Y:S02]  /*36e0*/  ISETP.GT.U32.OR P4, PT, R6.reuse, 0x5, !P4 ;  /* 0x000000050600780c */ /* 0x040fe40006784470 */
[C---:B------:R-:W-:Y:S02]  /*36f0*/  ISETP.GT.U32.OR P3, PT, R6.reuse, 0x5, !P3 ;  /* 0x000000050600780c */ /* 0x040fe40005f64470 */
[----:B------:R-:W-:Y:S01]  /*3700*/  ISETP.GT.U32.OR P5, PT, R6, 0x5, !P5 ;  /* 0x000000050600780c */ /* 0x000fe20006fa4470 */
[----:B------:R-:W-:Y:S01]  /*3710*/  STS [R128+0x24], R19 ;  /* 0x0000241380007388 */ /* 0x000fe20000000800 */
[----:B------:R-:W-:Y:S02]  /*3720*/  IMAD.MOV.U32 R161, RZ, RZ, RZ ;  /* 0x000000ffffa17224 */ /* 0x000fe400078e00ff */
[----:B------:R-:W-:Y:S01]  /*3730*/  IMAD.MOV.U32 R163, RZ, RZ, RZ ;  /* 0x000000ffffa37224 */ /* 0x000fe200078e00ff */
[----:B------:R0:W-:Y:S01]  /*3740*/  STS [R128+0x2c], R55 ;  /* 0x00002c3780007388 */ /* 0x0001e20000000800 */
[----:B------:R-:W-:-:S03]  /*3750*/  IMAD.MOV.U32 R165, RZ, RZ, RZ ;  /* 0x000000ffffa57224 */ /* 0x000fc600078e00ff */
[----:B------:R1:W-:Y:S04]  /*3760*/  STS [R128+0x34], R18 ;  /* 0x0000341280007388 */ /* 0x0003e80000000800 */
[----:B------:R1:W-:Y:S01]  /*3770*/  STS [R128+0x38], R53 ;  /* 0x0000383580007388 */ /* 0x0003e20000000800 */
[----:B0-----:R-:W-:-:S03]  /*3780*/  IMAD.MOV.U32 R55, RZ, RZ, RZ ;  /* 0x000000ffff377224 */ /* 0x001fc600078e00ff */
[----:B------:R-:W4:Y:S01]  /*3790*/  @!P4 LDG.E.CONSTANT R161, desc[UR4][R8.64+0x334] ;  /* 0x0003340408a1c981 */ /* 0x000f22000c1e9900 */
[----:B-1----:R-:W-:-:S03]  /*37a0*/  CS2R R18, SRZ ;  /* 0x0000000000127805 */ /* 0x002fc6000001ff00 */
[----:B------:R-:W4:Y:S01]  /*37b0*/  @!P0 LDG.E.CONSTANT R163, desc[UR4][R8.64+0x348] ;  /* 0x0003480408a38981 */ /* 0x000f22000c1e9900 */
[----:B------:R-:W-:-:S03]  /*37c0*/  IMAD.MOV.U32 R53, RZ, RZ, RZ ;  /* 0x000000ffff357224 */ /* 0x000fc600078e00ff */
[----:B------:R-:W4:Y:S04]  /*37d0*/  @!P2 LDG.E.CONSTANT R19, desc[UR4][R8.64+0x16c] ;  /* 0x00016c040813a981 */ /* 0x000f28000c1e9900 */
[----:B------:R-:W4:Y:S04]  /*37e0*/  @!P1 LDG.E.CONSTANT R165, desc[UR4][R8.64+0x34c] ;  /* 0x00034c0408a59981 */ /* 0x000f28000c1e9900 */
[----:B------:R-:W4:Y:S04]  /*37f0*/  @!P3 LDG.E.CONSTANT R18, desc[UR4][R8.64+0x350] ;  /* 0x000350040812b981 */ /* 0x000f28000c1e9900 */
[----:B------:R-:W4:Y:S04]  /*3800*/  @!P6 LDG.E.CONSTANT R53, desc[UR4][R8.64+0x170] ;  /* 0x000170040835e981 */ /* 0x000f28000c1e9900 */
[----:B------:R-:W4:Y:S04]  /*3810*/  @!P5 LDG.E.CONSTANT R55, desc[UR4][R8.64+0x174] ;  /* 0x000174040837d981 */ /* 0x000f28000c1e9900 */
[----:B------:R-:W-:Y:S04]  /*3820*/  STS [R128+0x28], R56 ;  /* 0x0000283880007388 */ /* 0x000fe80000000800 */
        /* <DEDUP_REMOVED lines=59> */
[----:B--2---:R-:W-:Y:S04]  /*3be0*/  STS [R128+0x134], R91 ;  /* 0x0001345b80007388 */ /* 0x004fe80000000800 */
[----:B------:R-:W-:Y:S04]  /*3bf0*/  STS [R128+0x138], R141 ;  /* 0x0001388d80007388 */ /* 0x000fe80000000800 */
[----:B---3--:R-:W-:Y:S04]  /*3c00*/  STS [R128+0x13c], R101 ;  /* 0x00013c6580007388 */ /* 0x008fe80000000800 */
[----:B-----5:R-:W-:Y:S04]  /*3c10*/  STS [R128+0x140], R95 ;  /* 0x0001405f80007388 */ /* 0x020fe80000000800 */
[----:B----4-:R-:W-:Y:S04]  /*3c20*/  STS [R128+0x144], R93 ;  /* 0x0001445d80007388 */ /* 0x010fe80000000800 */
        /* <DEDUP_REMOVED lines=16> */
[----:B------:R-:W-:Y:S01]  /*3d30*/  STS [R128+0xb0], R55 ;  /* 0x0000b03780007388 */ /* 0x000fe20000000800 */
[----:B------:R-:W-:Y:S01]  /*3d40*/  ISETP.GT.U32.AND P0, PT, R115, 0x6, PT ;  /* 0x000000067300780c */ /* 0x000fe20003f04070 */
[----:B------:R-:W-:Y:S01]  /*3d50*/  IMAD R8, R7, 0x60, R2 ;  /* 0x0000006007087824 */ /* 0x000fe200078e0202 */
[----:B------:R-:W-:Y:S01]  /*3d60*/  BSSY.RECONVERGENT B0, `(.L_x_0) ;  /* 0x0000030000007945 */ /* 0x000fe20003800200 */
[----:B------:R0:W-:Y:S01]  /*3d70*/  STS [R128+0x7c], R44 ;  /* 0x00007c2c80007388 */ /* 0x0001e20000000800 */
[----:B------:R-:W-:Y:S01]  /*3d80*/  ISETP.GT.U32.AND P1, PT, R115, 0x5, PT ;  /* 0x000000057300780c */ /* 0x000fe20003f24070 */
[----:B0-----:R-:W-:-:S08]  /*3d90*/  IMAD R44, R8, 0x3, RZ ;  /* 0x00000003082c7824 */ /* 0x001fd000078e02ff */
[----:B------:R-:W-:Y:S05]  /*3da0*/  @P0 BRA `(.L_x_1) ;  /* 0x0000000000ac0947 */ /* 0x000fea0003800000 */
[----:B------:R-:W0:Y:S01]  /*3db0*/  LDC.64 R8, c[0x0][0x388] ;  /* 0x0000e200ff087b82 */ /* 0x000e220000000a00 */
[--C-:B------:R-:W-:Y:S02]  /*3dc0*/  IMAD.IADD R11, R114, 0x1, R44.reuse ;  /* 0x00000001720b7824 */ /* 0x100fe400078e022c */
[--C-:B------:R-:W-:Y:S02]  /*3dd0*/  IMAD.IADD R13, R113, 0x1, R44.reuse ;  /* 0x00000001710d7824 */ /* 0x100fe400078e022c */
[--C-:B------:R-:W-:Y:S02]  /*3de0*/  IMAD.IADD R15, R112, 0x1, R44.reuse ;  /* 0x00000001700f7824 */ /* 0x100fe400078e022c */
[--C-:B------:R-:W-:Y:S02]  /*3df0*/  IMAD.IADD R17, R111, 0x1, R44.reuse ;  /* 0x000000016f117824 */ /* 0x100fe400078e022c */
[--C-:B------:R-:W-:Y:S02]  /*3e00*/  IMAD.IADD R19, R110, 0x1, R44.reuse ;  /* 0x000000016e137824 */ /* 0x100fe400078e022c */
[----:B------:R-:W-:-:S02]  /*3e10*/  IMAD.IADD R21, R109, 0x1, R44 ;  /* 0x000000016d157824 */ /* 0x000fc400078e022c */
[--C-:B------:R-:W-:Y:S02]  /*3e20*/  IMAD.IADD R23, R108, 0x1, R44.reuse ;  /* 0x000000016c177824 */ /* 0x100fe400078e022c */
[--C-:B------:R-:W-:Y:S02]  /*3e30*/  IMAD.IADD R25, R107, 0x1, R44.reuse ;  /* 0x000000016b197824 */ /* 0x100fe400078e022c */
[--C-:B------:R-:W-:Y:S02]  /*3e40*/  IMAD.IADD R27, R106, 0x1, R44.reuse ;  /* 0x000000016a1b7824 */ /* 0x100fe400078e022c */
[--C-:B------:R-:W-:Y:S02]  /*3e50*/  IMAD.IADD R29, R105, 0x1, R44.reuse ;  /* 0x00000001691d7824 */ /* 0x100fe400078e022c */
[--C-:B------:R-:W-:Y:S02]  /*3e60*/  IMAD.IADD R31, R104, 0x1, R44.reuse ;  /* 0x00000001681f7824 */ /* 0x100fe400078e022c */
[----:B------:R-:W-:-:S02]  /*3e70*/  IMAD.IADD R33, R5, 0x1, R44 ;  /* 0x0000000105217824 */ /* 0x000fc400078e022c */
[----:B0-----:R-:W-:-:S04]  /*3e80*/  IMAD.WIDE.U32 R10, R11, 0x4, R8 ;  /* 0x000000040b0a7825 */ /* 0x001fc800078e0008 */
[--C-:B------:R-:W-:Y:S01]  /*3e90*/  IMAD.WIDE.U32 R12, R13, 0x4, R8.reuse ;  /* 0x000000040d0c7825 */ /* 0x100fe200078e0008 */
[----:B------:R-:W2:Y:S03]  /*3ea0*/  LDG.E.CONSTANT R32, desc[UR4][R10.64] ;  /* 0x000000040a207981 */ /* 0x000ea6000c1e9900 */
[----:B------:R-:W-:-:S04]  /*3eb0*/  IMAD.WIDE.U32 R14, R15, 0x4, R8 ;  /* 0x000000040f0e7825 */ /* 0x000fc800078e0008 */
[--C-:B------:R-:W-:Y:S01]  /*3ec0*/  IMAD.WIDE.U32 R16, R17, 0x4, R8.reuse ;  /* 0x0000000411107825 */ /* 0x100fe200078e0008 */
[----:B------:R-:W3:Y:S03]  /*3ed0*/  LDG.E.CONSTANT R34, desc[UR4][R14.64] ;  /* 0x000000040e227981 */ /* 0x000ee6000c1e9900 */
[--C-:B------:R-:W-:Y:S01]  /*3ee0*/  IMAD.WIDE.U32 R18, R19, 0x4, R8.reuse ;  /* 0x0000000413127825 */ /* 0x100fe200078e0008 */
[----:B------:R-:W3:Y:S03]  /*3ef0*/  LDG.E.CONSTANT R35, desc[UR4][R16.64] ;  /* 0x0000000410237981 */ /* 0x000ee6000c1e9900 */
[--C-:B------:R-:W-:Y:S01]  /*3f00*/  IMAD.WIDE.U32 R20, R21, 0x4, R8.reuse ;  /* 0x0000000415147825 */ /* 0x100fe200078e0008 */
[----:B------:R-:W4:Y:S03]  /*3f10*/  LDG.E.CONSTANT R36, desc[UR4][R18.64] ;  /* 0x0000000412247981 */ /* 0x000f26000c1e9900 */
[--C-:B------:R-:W-:Y:S01]  /*3f20*/  IMAD.WIDE.U32 R22, R23, 0x4, R8.reuse ;  /* 0x0000000417167825 */ /* 0x100fe200078e0008 */
[----:B------:R-:W4:Y:S03]  /*3f30*/  LDG.E.CONSTANT R37, desc[UR4][R20.64] ;  /* 0x0000000414257981 */ /* 0x000f26000c1e9900 */
[--C-:B------:R-:W-:Y:S01]  /*3f40*/  IMAD.WIDE.U32 R24, R25, 0x4, R8.reuse ;  /* 0x0000000419187825 */ /* 0x100fe200078e0008 */
[----:B------:R-:W5:Y:S03]  /*3f50*/  LDG.E.CONSTANT R38, desc[UR4][R22.64] ;  /* 0x0000000416267981 */ /* 0x000f66000c1e9900 */
[--C-:B------:R-:W-:Y:S01]  /*3f60*/  IMAD.WIDE.U32 R26, R27, 0x4, R8.reuse ;  /* 0x000000041b1a7825 */ /* 0x100fe200078e0008 */
[----:B------:R-:W5:Y:S03]  /*3f70*/  LDG.E.CONSTANT R39, desc[UR4][R24.64] ;  /* 0x0000000418277981 */ /* 0x000f66000c1e9900 */
[--C-:B------:R-:W-:Y:S01]  /*3f80*/  IMAD.WIDE.U32 R28, R29, 0x4, R8.reuse ;  /* 0x000000041d1c7825 */ /* 0x100fe200078e0008 */
[----:B------:R-:W2:Y:S03]  /*3f90*/  LDG.E.CONSTANT R40, desc[UR4][R26.64] ;  /* 0x000000041a287981 */ /* 0x000ea6000c1e9900 */
[--C-:B------:R-:W-:Y:S01]  /*3fa0*/  IMAD.WIDE.U32 R30, R31, 0x4, R8.reuse ;  /* 0x000000041f1e7825 */ /* 0x100fe200078e0008 */
[----:B------:R-:W2:Y:S03]  /*3fb0*/  LDG.E.CONSTANT R41, desc[UR4][R28.64] ;  /* 0x000000041c297981 */ /* 0x000ea6000c1e9900 */
[----:B------:R-:W-:Y:S01]  /*3fc0*/  IMAD.WIDE.U32 R8, R33, 0x4, R8 ;  /* 0x0000000421087825 */ /* 0x000fe200078e0008 */
[----:B------:R-:W2:Y:S04]  /*3fd0*/  LDG.E.CONSTANT R42, desc[UR4][R30.64] ;  /* 0x000000041e2a7981 */ /* 0x000ea8000c1e9900 */
[----:B------:R-:W2:Y:S04]  /*3fe0*/  LDG.E.CONSTANT R33, desc[UR4][R12.64] ;  /* 0x000000040c217981 */ /* 0x000ea8000c1e9900 */
[----:B------:R-:W2:Y:S04]  /*3ff0*/  LDG.E.CONSTANT R43, desc[UR4][R8.64] ;  /* 0x00000004082b7981 */ /* 0x000ea8000c1e9900 */
[----:B---3--:R0:W-:Y:S04]  /*4000*/  STS.64 [R0+0x8], R34 ;  /* 0x0000082200007388 */ /* 0x0081e80000000a00 */
[----:B----4-:R0:W-:Y:S04]  /*4010*/  STS.64 [R0+0x10], R36 ;  /* 0x0000102400007388 */ /* 0x0101e80000000a00 */
[----:B-----5:R0:W-:Y:S04]  /*4020*/  STS.64 [R0+0x18], R38 ;  /* 0x0000182600007388 */ /* 0x0201e80000000a00 */
[----:B--2---:R0:W-:Y:S04]  /*4030*/  STS.64 [R0+0x20], R40 ;  /* 0x0000202800007388 */ /* 0x0041e80000000a00 */
[----:B------:R0:W-:Y:S04]  /*4040*/  STS.64 [R0], R32 ;  /* 0x0000002000007388 */ /* 0x0001e80000000a00 */
[----:B------:R0:W-:Y:S02]  /*4050*/  STS.64 [R0+0x28], R42 ;  /* 0x0000282a00007388 */ /* 0x0001e40000000a00 */
.L_x_1:
[----:B------:R-:W-:Y:S05]  /*4060*/  BSYNC.RECONVERGENT B0 ;  /* 0x0000000000007941 */ /* 0x000fea0003800200 */
.L_x_0:
[----:B------:R-:W-:Y:S04]  /*4070*/  BSSY.RECONVERGENT B0, `(.L_x_2) ;  /* 0x000000a000007945 */ /* 0x000fe80003800200 */
[----:B------:R-:W-:Y:S05]  /*4080*/  @P1 BRA `(.L_x_3) ;  /* 0x0000000000201947 */ /* 0x000fea0003800000 */
[----:B------:R-:W1:Y:S01]  /*4090*/  LDC.64 R10, c[0x0][0x388] ;  /* 0x0000e200ff0a7b82 */ /* 0x000e620000000a00 */
[--C-:B------:R-:W-:Y:S02]  /*40a0*/  IMAD.IADD R9, R4, 0x1, R44.reuse ;  /* 0x0000000104097824 */ /* 0x100fe400078e022c */
[----:B------:R-:W-:Y:S02]  /*40b0*/  IMAD.IADD R13, R3, 0x1, R44 ;  /* 0x00000001030d7824 */ /* 0x000fe400078e022c */
[----:B-1----:R-:W-:-:S04]  /*40c0*/  IMAD.WIDE.U32 R8, R9, 0x4, R10 ;  /* 0x0000000409087825 */ /* 0x002fc800078e000a */
[----:B------:R-:W-:Y:S01]  /*40d0*/  IMAD.WIDE.U32 R10, R13, 0x4, R10 ;  /* 0x000000040d0a7825 */ /* 0x000fe200078e000a */
[----:B------:R-:W2:Y:S04]  /*40e0*/  LDG.E.CONSTANT R12, desc[UR4][R8.64] ;  /* 0x00000004080c7981 */ /* 0x000ea8000c1e9900 */
[----:B------:R-:W2:Y:S04]  /*40f0*/  LDG.E.CONSTANT R13, desc[UR4][R10.64] ;  /* 0x000000040a0d7981 */ /* 0x000ea8000c1e9900 */
[----:B--2---:R1:W-:Y:S02]  /*4100*/  STS.64 [R0+0x30], R12 ;  /* 0x0000300c00007388 */ /* 0x0043e40000000a00 */
.L_x_3:
[----:B------:R-:W-:Y:S05]  /*4110*/  BSYNC.RECONVERGENT B0 ;  /* 0x0000000000007941 */ /* 0x000fea0003800200 */
.L_x_2:
[----:B------:R-:W-:Y:S01]  /*4120*/  BAR.SYNC.DEFER_BLOCKING 0x0 ;  /* 0x0000000000007b1d */ /* 0x000fe20000010000 */
[----:B------:R-:W-:Y:S02]  /*4130*/  IMAD R128, R115, -0x174, R128 ;  /* 0xfffffe8c73807824 */ /* 0x000fe400078e0280 */
[----:B------:R-:W-:-:S05]  /*4140*/  VIADD R2, R2, 0x1 ;  /* 0x0000000102027836 */ /* 0x000fca0000000000 */
[----:B------:R-:W-:Y:S01]  /*4150*/  ISETP.NE.AND P0, PT, R2, 0x3, PT ;  /* 0x000000030200780c */ /* 0x000fe20003f05270 */
[----:B0-----:R-:W-:Y:S04]  /*4160*/  LDS R36, [R128] ;  /* 0x0000000080247984 */ /* 0x001fe80000000800 */
[----:B------:R-:W0:Y:S04]  /*4170*/  LDS.128 R8, [R130+0xa80] ;  /* 0x000a800082087984 */ /* 0x000e280000000c00 */
[----:B------:R-:W2:Y:S04]  /*4180*/  LDS R40, [R128+0x54] ;  /* 0x0000540080287984 */ /* 0x000ea80000000800 */
[----:B------:R-:W-:Y:S04]  /*4190*/  LDS R45, [R128+0xa8] ;  /* 0x0000a800802d7984 */ /* 0x000fe80000000800 */
[----:B-1----:R-:W1:Y:S04]  /*41a0*/  LDS.128 R12, [R130+0xa90] ;  /* 0x000a9000820c7984 */ /* 0x002e680000000c00 */
[----:B------:R-:W-:Y:S04]  /*41b0*/  LDS R48, [R128+0xfc] ;  /* 0x0000fc0080307984 */ /* 0x000fe80000000800 */
[----:B------:R-:W3:Y:S04]  /*41c0*/  LDS.128 R16, [R130+0xaa0] ;  /* 0x000aa00082107984 */ /* 0x000ee80000000c00 */
[----:B------:R-:W-:Y:S04]  /*41d0*/  LDS R49, [R128+0x150] ;  /* 0x0001500080317984 */ /* 0x000fe80000000800 */
[----:B------:R-:W4:Y:S04]  /*41e0*/  LDS.128 R20, [R130+0xab0] ;  /* 0x000ab00082147984 */ /* 0x000f280000000c00 */
[----:B------:R-:W5:Y:S04]  /*41f0*/  LDS R52, [R128+0x1a4] ;  /* 0x0001a40080347984 */ /* 0x000f680000000800 */
[----:B------:R-:W-:Y:S04]  /*4200*/  LDS R57, [R128+0x1f8] ;  /* 0x0001f80080397984 */ /* 0x000fe80000000800 */
[----:B------:R-:W5:Y:S01]  /*4210*/  LDS.128 R24, [R130+0xac0] ;  /* 0x000ac00082187984 */ /* 0x000f620000000c00 */
[----:B0-----:R-:W-:-:S03]  /*4220*/  FFMA R103, R36, R8, R103 ;  /* 0x0000000824677223 */ /* 0x001fc60000000067 */
[----:B------:R-:W-:Y:S01]  /*4230*/  LDS R60, [R128+0x24c] ;  /* 0x00024c00803c7984 */ /* 0x000fe20000000800 */
[----:B--2---:R-:W-:-:S03]  /*4240*/  FFMA R8, R40, R11, R103 ;  /* 0x0000000b28087223 */ /* 0x004fc60000000067 */
[----:B------:R-:W0:Y:S04]  /*4250*/  LDS.128 R28, [R130+0xad0] ;  /* 0x000ad000821c7984 */ /* 0x000e280000000c00 */
[----:B------:R-:W-:Y:S01]  /*4260*/  LDS R61, [R128+0x2a0] ;  /* 0x0002a000803d7984 */ /* 0x000fe20000000800 */
[----:B-1----:R-:W-:-:S03]  /*4270*/  FFMA R11, R45, R14, R8 ;  /* 0x0000000e2d0b7223 */ /* 0x002fc60000000008 */
[----:B------:R-:W1:Y:S04]  /*4280*/  LDS.128 R32, [R130+0xae0] ;  /* 0x000ae00082207984 */ /* 0x000e680000000c00 */
[----:B------:R-:W2:Y:S01]  /*4290*/  LDS R64, [R128+0x2f4] ;  /* 0x0002f40080407984 */ /* 0x000ea20000000800 */
[----:B---3--:R-:W-:-:S03]  /*42a0*/  FFMA R48, R48, R17, R11 ;  /* 0x0000001130307223 */ /* 0x008fc6000000000b */
[----:B------:R-:W-:Y:S04]  /*42b0*/  LDS R69, [R128+0x348] ;  /* 0x0003480080457984 */ /* 0x000fe80000000800 */
[----:B------:R-:W3:Y:S01]  /*42c0*/  LDS.128 R36, [R130+0xaf0] ;  /* 0x000af00082247984 */ /* 0x000ee20000000c00 */
[----:B----4-:R-:W-:-:S03]  /*42d0*/  FFMA R11, R49, R20, R48 ;  /* 0x00000014310b7223 */ /* 0x010fc60000000030 */
[----:B------:R-:W-:Y:S01]  /*42e0*/  LDS R72, [R128+0x39c] ;  /* 0x00039c0080487984 */ /* 0x000fe20000000800 */
[----:B-----5:R-:W-:-:S03]  /*42f0*/  FFMA R20, R52, R23, R11 ;  /* 0x0000001734147223 */ /* 0x020fc6000000000b */
[----:B------:R-:W4:Y:S04]  /*4300*/  LDS.128 R40, [R130+0xb00] ;  /* 0x000b000082287984 */ /* 0x000f280000000c00 */
[----:B------:R-:W-:Y:S01]  /*4310*/  LDS R73, [R128+0x3f0] ;  /* 0x0003f00080497984 */ /* 0x000fe20000000800 */
[----:B------:R-:W-:-:S03]  /*4320*/  FFMA R17, R57, R26, R20 ;  /* 0x0000001a39117223 */ /* 0x000fc60000000014 */
[----:B------:R-:W5:Y:S04]  /*4330*/  LDS.128 R44, [R130+0xb10] ;  /* 0x000b1000822c7984 */ /* 0x000f680000000c00 */
[----:B------:R-:W5:Y:S01]  /*4340*/  LDS R14, [R128+0x444] ;  /* 0x00044400800e7984 */ /* 0x000f620000000800 */
[----:B0-----:R-:W-:-:S03]  /*4350*/  FFMA R60, R60, R29, R17 ;  /* 0x0000001d3c3c7223 */ /* 0x001fc60000000011 */
[----:B------:R-:W-:Y:S04]  /*4360*/  LDS R81, [R128+0x498] ;  /* 0x0004980080517984 */ /* 0x000fe80000000800 */
[----:B------:R-:W0:Y:S01]  /*4370*/  LDS.128 R48, [R130+0xb20] ;  /* 0x000b200082307984 */ /* 0x000e220000000c00 */
[----:B-1----:R-:W-:-:S03]  /*4380*/  FFMA R17, R61, R32, R60 ;  /* 0x000000203d117223 */ /* 0x002fc6000000003c */
[----:B------:R-:W-:Y:S01]  /*4390*/  LDS R8, [R128+0x4ec] ;  /* 0x0004ec0080087984 */ /* 0x000fe20000000800 */
[----:B--2---:R-:W-:-:S03]  /*43a0*/  FFMA R20, R64, R35, R17 ;  /* 0x0000002340147223 */ /* 0x004fc60000000011 */
[----:B------:R-:W1:Y:S04]  /*43b0*/  LDS.128 R52, [R130+0xb30] ;  /* 0x000b300082347984 */ /* 0x000e680000000c00 */
[----:B------:R-:W-:Y:S01]  /*43c0*/  LDS R11, [R128+0x540] ;  /* 0x00054000800b7984 */ /* 0x000fe20000000800 */
[----:B---3--:R-:W-:-:S03]  /*43d0*/  FFMA R17, R69, R38, R20 ;  /* 0x0000002645117223 */ /* 0x008fc60000000014 */
[----:B------:R-:W2:Y:S04]  /*43e0*/  LDS.128 R56, [R130+0xb40] ;  /* 0x000b400082387984 */ /* 0x000ea80000000c00 */
[----:B------:R-:W3:Y:S01]  /*43f0*/  LDS R26, [R128+0x594] ;  /* 0x00059400801a7984 */ /* 0x000ee20000000800 */
[----:B----4-:R-:W-:-:S03]  /*4400*/  FFMA R72, R72, R41, R17 ;  /* 0x0000002948487223 */ /* 0x010fc60000000011 */
[----:B------:R-:W-:Y:S04]  /*4410*/  LDS R29, [R128+0x5e8] ;  /* 0x0005e800801d7984 */ /* 0x000fe80000000800 */
[----:B------:R-:W4:Y:S01]  /*4420*/  LDS.128 R60, [R130+0xb50] ;  /* 0x000b5000823c7984 */ /* 0x000f220000000c00 */
[----:B-----5:R-:W-:-:S03]  /*4430*/  FFMA R35, R73, R44, R72 ;  /* 0x0000002c49237223 */ /* 0x020fc60000000048 */
[----:B------:R-:W-:Y:S01]  /*4440*/  LDS R32, [R128+0x63c] ;  /* 0x00063c0080207984 */ /* 0x000fe20000000800 */
[----:B------:R-:W-:-:S03]  /*4450*/  FFMA R38, R14, R47, R35 ;  /* 0x0000002f0e267223 */ /* 0x000fc60000000023 */
[----:B------:R-:W5:Y:S04]  /*4460*/  LDS.128 R64, [R130+0xb60] ;  /* 0x000b600082407984 */ /* 0x000f680000000c00 */
[----:B------:R-:W-:Y:S01]  /*4470*/  LDS R23, [R128+0x690] ;  /* 0x0006900080177984 */ /* 0x000fe20000000800 */
[----:B0-----:R-:W-:-:S03]  /*4480*/  FFMA R41, R81, R50, R38 ;  /* 0x0000003251297223 */ /* 0x001fc60000000026 */
[----:B------:R-:W0:Y:S04]  /*4490*/  LDS.128 R68, [R130+0xb70] ;  /* 0x000b700082447984 */ /* 0x000e280000000c00 */
[----:B------:R-:W0:Y:S01]  /*44a0*/  LDS R20, [R128+0x6e4] ;  /* 0x0006e40080147984 */ /* 0x000e220000000800 */
[----:B-1----:R-:W-:-:S03]  /*44b0*/  FFMA R38, R8, R53, R41 ;  /* 0x0000003508267223 */ /* 0x002fc60000000029 */
[----:B------:R-:W-:Y:S04]  /*44c0*/  LDS R17, [R128+0x738] ;  /* 0x0007380080117984 */ /* 0x000fe80000000800 */
[----:B------:R-:W1:Y:S01]  /*44d0*/  LDS.128 R72, [R130+0xb80] ;  /* 0x000b800082487984 */ /* 0x000e620000000c00 */
[----:B--2---:R-:W-:-:S03]  /*44e0*/  FFMA R11, R11, R56, R38 ;  /* 0x000000380b0b7223 */ /* 0x004fc60000000026 */
[----:B------:R-:W-:Y:S01]  /*44f0*/  LDS R14, [R128+0x78c] ;  /* 0x00078c00800e7984 */ /* 0x000fe20000000800 */
[----:B---3--:R-:W-:-:S03]  /*4500*/  FFMA R26, R26, R59, R11 ;  /* 0x0000003b1a1a7223 */ /* 0x008fc6000000000b */
[----:B------:R-:W2:Y:S04]  /*4510*/  LDS.128 R76, [R130+0xb90] ;  /* 0x000b9000824c7984 */ /* 0x000ea80000000c00 */
[----:B------:R-:W-:Y:S01]  /*4520*/  LDS R35, [R128+0x7e0] ;  /* 0x0007e00080237984 */ /* 0x000fe20000000800 */
[----:B----4-:R-:W-:-:S03]  /*4530*/  FFMA R29, R29, R62, R26 ;  /* 0x0000003e1d1d7223 */ /* 0x010fc6000000001a */
[----:B------:R-:W3:Y:S04]  /*4540*/  LDS.128 R80, [R130+0xba0] ;  /* 0x000ba00082507984 */ /* 0x000ee80000000c00 */
[----:B------:R-:W4:Y:S01]  /*4550*/  LDS R8, [R128+0x834] ;  /* 0x0008340080087984 */ /* 0x000f220000000800 */
[----:B-----5:R-:W-:-:S03]  /*4560*/  FFMA R32, R32, R65, R29 ;  /* 0x0000004120207223 */ /* 0x020fc6000000001d */
[----:B------:R-:W-:Y:S04]  /*4570*/  LDS R11, [R128+0x888] ;  /* 0x00088800800b7984 */ /* 0x000fe80000000800 */
[----:B------:R-:W5:Y:S01]  /*4580*/  LDS.128 R84, [R130+0xbb0] ;  /* 0x000bb00082547984 */ /* 0x000f620000000c00 */
[----:B0-----:R-:W-:-:S03]  /*4590*/  FFMA R23, R23, R68, R32 ;  /* 0x0000004417177223 */ /* 0x001fc60000000020 */
[----:B------:R-:W-:Y:S01]  /*45a0*/  LDS R26, [R128+0x8dc] ;  /* 0x0008dc00801a7984 */ /* 0x000fe20000000800 */
[----:B------:R-:W-:-:S03]  /*45b0*/  FFMA R20, R20, R71, R23 ;  /* 0x0000004714147223 */ /* 0x000fc60000000017 */
[----:B------:R-:W0:Y:S04]  /*45c0*/  LDS.128 R88, [R130+0xbc0] ;  /* 0x000bc00082587984 */ /* 0x000e280000000c00 */
[----:B------:R-:W-:Y:S01]  /*45d0*/  LDS R23, [R128+0x930] ;  /* 0x0009300080177984 */ /* 0x000fe20000000800 */
[----:B-1----:R-:W-:-:S03]  /*45e0*/  FFMA R17, R17, R74, R20 ;  /* 0x0000004a11117223 */ /* 0x002fc60000000014 */
[----:B------:R-:W1:Y:S04]  /*45f0*/  LDS.128 R92, [R130+0xbd0] ;  /* 0x000bd000825c7984 */ /* 0x000e680000000c00 */
[----:B------:R-:W1:Y:S01]  /*4600*/  LDS R20, [R128+0x984] ;  /* 0x0009840080147984 */ /* 0x000e620000000800 */
[----:B--2---:R-:W-:-:S03]  /*4610*/  FFMA R14, R14, R77, R17 ;  /* 0x0000004d0e0e7223 */ /* 0x004fc60000000011 */
[----:B------:R-:W-:Y:S01]  /*4620*/  LDS R17, [R128+0x9d8] ;  /* 0x0009d80080117984 */ /* 0x000fe20000000800 */
[----:B---3--:R-:W-:Y:S01]  /*4630*/  FFMA R35, R35, R80, R14 ;  /* 0x0000005023237223 */ /* 0x008fe2000000000e */
[C---:B------:R-:W-:Y:S02]  /*4640*/  IMAD R14, R115.reuse, 0x180, R130 ;  /* 0x00000180730e7824 */ /* 0x040fe400078e0282 */
[----:B------:R-:W2:Y:S01]  /*4650*/  LDS.128 R96, [R130+0xbe0] ;  /* 0x000be00082607984 */ /* 0x000ea20000000c00 */
[----:B----4-:R-:W-:Y:S01]  /*4660*/  FFMA R38, R8, R83, R35 ;  /* 0x0000005308267223 */ /* 0x010fe20000000023 */
[----:B------:R-:W-:Y:S02]  /*4670*/  IMAD R8, R115, -0x174, R14 ;  /* 0xfffffe8c73087824 */ /* 0x000fe400078e020e */
[----:B------:R-:W-:Y:S04]  /*4680*/  LDS R32, [R128+0xa2c] ;  /* 0x000a2c0080207984 */ /* 0x000fe80000000800 */
[----:B------:R-:W3:Y:S01]  /*4690*/  LDS.128 R100, [R130+0xbf0] ;  /* 0x000bf00082647984 */ /* 0x000ee20000000c00 */
[----:B-----5:R-:W-:-:S03]  /*46a0*/  FFMA R29, R11, R86, R38 ;  /* 0x000000560b1d7223 */ /* 0x020fc60000000026 */
[----:B------:R-:W4:Y:S04]  /*46b0*/  LDS R14, [R8+0x4] ;  /* 0x00000400080e7984 */ /* 0x000f280000000800 */
[----:B------:R-:W5:Y:S01]  /*46c0*/  LDS R11, [R8+0x58] ;  /* 0x00005800080b7984 */ /* 0x000f620000000800 */
[----:B0-----:R-:W-:-:S03]  /*46d0*/  FFMA R44, R26, R89, R29 ;  /* 0x000000591a2c7223 */ /* 0x001fc6000000001d */
[----:B------:R-:W0:Y:S04]  /*46e0*/  LDS R38, [R8+0xac] ;  /* 0x0000ac0008267984 */ /* 0x000e280000000800 */
[----:B------:R-:W0:Y:S01]  /*46f0*/  LDS R29, [R8+0x100] ;  /* 0x00010000081d7984 */ /* 0x000e220000000800 */
[----:B-1----:R-:W-:-:S03]  /*4700*/  FFMA R35, R23, R92, R44 ;  /* 0x0000005c17237223 */ /* 0x002fc6000000002c */
[----:B------:R-:W1:Y:S01]  /*4710*/  LDS R26, [R8+0x154] ;  /* 0x00015400081a7984 */ /* 0x000e620000000800 */
[----:B------:R-:W-:-:S03]  /*4720*/  FFMA R44, R20, R95, R35 ;  /* 0x0000005f142c7223 */ /* 0x000fc60000000023 */
[----:B------:R-:W1:Y:S04]  /*4730*/  LDS R23, [R8+0x1a8] ;  /* 0x0001a80008177984 */ /* 0x000e680000000800 */
[----:B------:R-:W1:Y:S04]  /*4740*/  LDS R20, [R8+0x1fc] ;  /* 0x0001fc0008147984 */ /* 0x000e680000000800 */
[----:B------:R-:W1:Y:S01]  /*4750*/  LDS R35, [R8+0x250] ;  /* 0x0002500008237984 */ /* 0x000e620000000800 */
[----:B--2---:R-:W-:-:S03]  /*4760*/  FFMA R17, R17, R98, R44 ;  /* 0x0000006211117223 */ /* 0x004fc6000000002c */
[----:B------:R-:W2:Y:S01]  /*4770*/  LDS R44, [R8+0x2a4] ;  /* 0x0002a400082c7984 */ /* 0x000ea20000000800 */
[----:B---3--:R-:W-:-:S03]  /*4780*/  FFMA R101, R32, R101, R17 ;  /* 0x0000006520657223 */ /* 0x008fc60000000011 */
[----:B------:R-:W3:Y:S01]  /*4790*/  LDS R17, [R8+0x2f8] ;  /* 0x0002f80008117984 */ /* 0x000ee20000000800 */
[----:B----4-:R-:W-:-:S03]  /*47a0*/  FFMA R32, R14, R9, R101 ;  /* 0x000000090e207223 */ /* 0x010fc60000000065 */
[----:B------:R-:W4:Y:S01]  /*47b0*/  LDS R14, [R8+0x34c] ;  /* 0x00034c00080e7984 */ /* 0x000f220000000800 */
[----:B-----5:R-:W-:-:S03]  /*47c0*/  FFMA R11, R11, R12, R32 ;  /* 0x0000000c0b0b7223 */ /* 0x020fc60000000020 */
[----:B------:R-:W5:Y:S01]  /*47d0*/  LDS R9, [R8+0x3a0] ;  /* 0x0003a00008097984 */ /* 0x000f620000000800 */
[----:B0-----:R-:W-:-:S03]  /*47e0*/  FFMA R38, R38, R15, R11 ;  /* 0x0000000f26267223 */ /* 0x001fc6000000000b */
[----:B------:R-:W0:Y:S01]  /*47f0*/  LDS R12, [R8+0x3f4] ;  /* 0x0003f400080c7984 */ /* 0x000e220000000800 */
[----:B------:R-:W-:-:S03]  /*4800*/  FFMA R29, R29, R18, R38 ;  /* 0x000000121d1d7223 */ /* 0x000fc60000000026 */
[----:B------:R-:W0:Y:S01]  /*4810*/  LDS R11, [R8+0x448] ;  /* 0x00044800080b7984 */ /* 0x000e220000000800 */
[----:B-1----:R-:W-:-:S03]  /*4820*/  FFMA R26, R26, R21, R29 ;  /* 0x000000151a1a7223 */ /* 0x002fc6000000001d */
[----:B------:R-:W1:Y:S01]  /*4830*/  LDS R18, [R8+0x49c] ;  /* 0x00049c0008127984 */ /* 0x000e620000000800 */
[----:B------:R-:W-:-:S03]  /*4840*/  FFMA R23, R23, R24, R26 ;  /* 0x0000001817177223 */ /* 0x000fc6000000001a */
[----:B------:R-:W1:Y:S01]  /*4850*/  LDS R15, [R8+0x4f0] ;  /* 0x0004f000080f7984 */ /* 0x000e620000000800 */
[----:B------:R-:W-:-:S03]  /*4860*/  FFMA R24, R20, R27, R23 ;  /* 0x0000001b14187223 */ /* 0x000fc60000000017 */
[----:B------:R-:W1:Y:S01]  /*4870*/  LDS R20, [R8+0x544] ;  /* 0x0005440008147984 */ /* 0x000e620000000800 */
[----:B------:R-:W-:-:S03]  /*4880*/  FFMA R35, R35, R30, R24 ;  /* 0x0000001e23237223 */ /* 0x000fc60000000018 */
        /* <DEDUP_REMOVED lines=93> */
[----:B-1----:R-:W-:-:S04]  /*4e60*/  FFMA R11, R11, R76, R20 ;  /* 0x0000004c0b0b7223 */ /* 0x002fc80000000014 */
[----:B------:R-:W-:-:S04]  /*4e70*/  FFMA R12, R12, R79, R11 ;  /* 0x0000004f0c0c7223 */ /* 0x000fc8000000000b */
[----:B------:R-:W-:-:S04]  /*4e80*/  FFMA R13, R13, R82, R12 ;  /* 0x000000520d0d7223 */ /* 0x000fc8000000000c */
[----:B------:R-:W-:-:S04]  /*4e90*/  FFMA R16, R16, R85, R13 ;  /* 0x0000005510107223 */ /* 0x000fc8000000000d */
[----:B--2---:R-:W-:-:S04]  /*4ea0*/  FFMA R15, R15, R88, R16 ;  /* 0x000000580f0f7223 */ /* 0x004fc80000000010 */
[----:B---3--:R-:W-:-:S04]  /*4eb0*/  FFMA R18, R18, R91, R15 ;  /* 0x0000005b12127223 */ /* 0x008fc8000000000f */
[----:B----4-:R-:W-:-:S04]  /*4ec0*/  FFMA R17, R17, R94, R18 ;  /* 0x0000005e11117223 */ /* 0x010fc80000000012 */
[----:B-----5:R-:W-:-:S04]  /*4ed0*/  FFMA R14, R14, R97, R17 ;  /* 0x000000610e0e7223 */ /* 0x020fc80000000011 */
[----:B0-----:R-:W-:-:S04]  /*4ee0*/  FFMA R9, R9, R100, R14 ;  /* 0x0000006409097223 */ /* 0x001fc8000000000e */
[----:B------:R-:W-:Y:S01]  /*4ef0*/  FFMA R103, R10, R103, R9 ;  /* 0x000000670a677223 */ /* 0x000fe20000000009 */
[----:B------:R-:W-:Y:S06]  /*4f00*/  @P0 BRA `(.L_x_4) ;  /* 0xffffffc400bc0947 */ /* 0x000fec000383ffff */
[----:B------:R-:W0:Y:S01]  /*4f10*/  LDC.64 R2, c[0x0][0x390] ;  /* 0x0000e400ff027b82 */ /* 0x000e220000000a00 */
[----:B------:R-:W-:-:S04]  /*4f20*/  IMAD R0, R115, 0xe0, R6 ;  /* 0x000000e073007824 */ /* 0x000fc800078e0206 */
[----:B------:R-:W-:-:S04]  /*4f30*/  IMAD R0, R115, -0xd9, R0 ;  /* 0xffffff2773007824 */ /* 0x000fc800078e0200 */
[----:B------:R-:W-:-:S04]  /*4f40*/  IMAD R7, R7, 0x31, R0 ;  /* 0x0000003107077824 */ /* 0x000fc800078e0200 */
[----:B0-----:R-:W-:-:S05]  /*4f50*/  IMAD.WIDE.U32 R2, R7, 0x4, R2 ;  /* 0x0000000407027825 */ /* 0x001fca00078e0002 */
[----:B------:R-:W-:Y:S01]  /*4f60*/  STG.E desc[UR4][R2.64], R103 ;  /* 0x0000006702007986 */ /* 0x000fe2000c101904 */
[----:B------:R-:W-:Y:S05]  /*4f70*/  EXIT ;  /* 0x000000000000794d */ /* 0x000fea0003800000 */
.L_x_5:
[----:B------:R-:W-:-:S00]  /*4f80*/  BRA `(.L_x_5) ;  /* 0xfffffffc00fc7947 */ /* 0x000fc0000383ffff */
[----:B------:R-:W-:-:S00]  /*4f90*/  NOP ;  /* 0x0000000000007918 */ /* 0x000fc00000000000 */
        /* <DEDUP_REMOVED lines=14> */
.L_x_6:


//--------------------- .nv.shared.default_function_kernel0 --------------------------
	.section	.nv.shared.default_function_kernel0,"aw",@nobits
	.sectionflags	@""
	.align	4
.nv.shared.default_function_kernel0:
	.zero		4096


//--------------------- .nv.shared.reserved.0     --------------------------
	.section	.nv.shared.reserved.0,"aw",@nobits
	.weak		__nv_reservedSMEM_offset_0_alias
	.size		__nv_reservedSMEM_offset_0_alias, 0, 64
	.other		__nv_reservedSMEM_offset_0_alias,@"STO_CUDA_RESERVED_SHARED STV_DEFAULT"
__nv_reservedSMEM_offset_0_alias:
	.zero		0
	.zero		64


//--------------------- .nv.constant0.default_function_kernel0 --------------------------
	.section	.nv.constant0.default_function_kernel0,"a",@progbits
	.sectionflags	@""
	.align	4
.nv.constant0.default_function_kernel0:
	.zero		920


//--------------------- SYMBOLS --------------------------

	.type		.nv.reservedSmem.offset0,@object
	.size		.nv.reservedSmem.offset0,0x4
	.type		.nv.reservedSmem.cap,@object
	.size		.nv.reservedSmem.cap,0x4
